//
// Generated by NVIDIA NVVM Compiler
//
// Compiler Build ID: CL-36424714
// Cuda compilation tools, release 13.0, V13.0.88
// Based on NVVM 20.0.0
//

.version 9.0
.target sm_100
.address_size 64

.global .attribute(.managed) .align 8 .u64 cellIdCounter;

.entry _Z3runP4CellPmPiS1_P12statCounters(
	.param .u64 .ptr .align 1 _Z3runP4CellPmPiS1_P12statCounters_param_0,
	.param .u64 .ptr .align 1 _Z3runP4CellPmPiS1_P12statCounters_param_1,
	.param .u64 .ptr .align 1 _Z3runP4CellPmPiS1_P12statCounters_param_2,
	.param .u64 .ptr .align 1 _Z3runP4CellPmPiS1_P12statCounters_param_3,
	.param .u64 .ptr .align 1 _Z3runP4CellPmPiS1_P12statCounters_param_4
)
{
	.reg .pred 	%p<8>;
	.reg .b32 	%r<31>;
	.reg .b64 	%rd<200>;
	.reg .b64 	%fd<3>;

	ld.param.u64 	%rd13, [_Z3runP4CellPmPiS1_P12statCounters_param_0];
	ld.param.u64 	%rd14, [_Z3runP4CellPmPiS1_P12statCounters_param_1];
	ld.param.u64 	%rd15, [_Z3runP4CellPmPiS1_P12statCounters_param_2];
	ld.param.u64 	%rd16, [_Z3runP4CellPmPiS1_P12statCounters_param_3];
	ld.param.u64 	%rd17, [_Z3runP4CellPmPiS1_P12statCounters_param_4];
	cvta.to.global.u64 	%rd1, %rd17;
	cvta.to.global.u64 	%rd2, %rd13;
	cvta.to.global.u64 	%rd3, %rd16;
	cvta.to.global.u64 	%rd4, %rd14;
	cvta.to.global.u64 	%rd5, %rd15;
	mov.pred 	%p7, -1;
	mov.b64 	%rd198, 0;
$L__BB0_1:
	not.pred 	%p4, %p7;
	@%p4 bra 	$L__BB0_7;
	add.s64 	%rd7, %rd198, 1;
	mad.lo.s64 	%rd18, %rd198, -8116567392432202711, -8116567392432202711;
	mov.b64 	{%r1, %r2}, %rd18;
	shf.r.wrap.b32 	%r3, %r2, %r1, 2;
	shf.r.wrap.b32 	%r4, %r1, %r2, 2;
	mov.b64 	%rd19, {%r4, %r3};
	setp.gt.u64 	%p5, %rd19, 184467440737095516;
	@%p5 bra 	$L__BB0_6;
	ld.global.u32 	%r5, [%rd5];
	mul.wide.s32 	%rd21, %r5, 8;
	add.s64 	%rd22, %rd4, %rd21;
	ld.global.u64 	%rd23, [%rd22];
	ld.global.u64 	%rd24, [%rd3];
	ld.global.u64 	%rd25, [%rd3+8];
	st.global.u64 	[%rd3], %rd25;
	shl.b64 	%rd26, %rd24, 23;
	xor.b64  	%rd27, %rd26, %rd24;
	shr.u64 	%rd28, %rd27, 17;
	shr.u64 	%rd29, %rd25, 26;
	xor.b64  	%rd30, %rd29, %rd28;
	xor.b64  	%rd31, %rd30, %rd25;
	xor.b64  	%rd32, %rd31, %rd27;
	st.global.u64 	[%rd3+8], %rd32;
	add.s64 	%rd33, %rd32, %rd25;
	ld.global.u32 	%r6, [%rd5];
	mul.wide.s32 	%rd34, %r6, 8;
	add.s64 	%rd35, %rd4, %rd34;
	st.global.u64 	[%rd35], %rd33;
	ld.global.u32 	%r7, [%rd5];
	add.s32 	%r8, %r7, 1;
	cvt.s64.s32 	%rd36, %r8;
	shr.u64 	%rd37, %rd36, 3;
	mul.hi.u64 	%rd38, %rd37, 2361183241434822607;
	shr.u64 	%rd39, %rd38, 4;
	mul.lo.s64 	%rd40, %rd39, 1000;
	sub.s64 	%rd41, %rd36, %rd40;
	st.global.u32 	[%rd5], %rd41;
	shr.u64 	%rd42, %rd23, 5;
	mul.hi.u64 	%rd43, %rd42, 737869762948382065;
	mul.lo.s64 	%rd44, %rd43, 800;
	sub.s64 	%rd45, %rd23, %rd44;
	shl.b64 	%rd46, %rd41, 3;
	add.s64 	%rd47, %rd4, %rd46;
	ld.global.u64 	%rd48, [%rd47];
	ld.global.u64 	%rd49, [%rd3];
	ld.global.u64 	%rd50, [%rd3+8];
	st.global.u64 	[%rd3], %rd50;
	shl.b64 	%rd51, %rd49, 23;
	xor.b64  	%rd52, %rd51, %rd49;
	shr.u64 	%rd53, %rd52, 17;
	shr.u64 	%rd54, %rd50, 26;
	xor.b64  	%rd55, %rd54, %rd53;
	xor.b64  	%rd56, %rd55, %rd50;
	xor.b64  	%rd57, %rd56, %rd52;
	st.global.u64 	[%rd3+8], %rd57;
	add.s64 	%rd58, %rd57, %rd50;
	ld.global.u32 	%r9, [%rd5];
	mul.wide.s32 	%rd59, %r9, 8;
	add.s64 	%rd60, %rd4, %rd59;
	st.global.u64 	[%rd60], %rd58;
	ld.global.u32 	%r10, [%rd5];
	add.s32 	%r11, %r10, 1;
	cvt.s64.s32 	%rd61, %r11;
	shr.u64 	%rd62, %rd61, 3;
	mul.hi.u64 	%rd63, %rd62, 2361183241434822607;
	shr.u64 	%rd64, %rd63, 4;
	mul.lo.s64 	%rd65, %rd64, 1000;
	sub.s64 	%rd66, %rd61, %rd65;
	st.global.u32 	[%rd5], %rd66;
	mul.hi.u64 	%rd67, %rd48, 7870610804782742023;
	shr.u64 	%rd68, %rd67, 8;
	mul.lo.s64 	%rd69, %rd68, 600;
	sub.s64 	%rd70, %rd48, %rd69;
	mad.lo.s64 	%rd71, %rd70, 800, %rd45;
	mad.lo.s64 	%rd8, %rd71, 552, %rd2;
	ld.volatile.global.u64 	%rd72, [cellIdCounter];
	st.global.u64 	[%rd8], %rd72;
	mov.b64 	%rd73, 0;
	st.global.u64 	[%rd8+8], %rd73;
	ld.volatile.global.u64 	%rd74, [cellIdCounter];
	st.global.u64 	[%rd8+16], %rd74;
	st.global.u64 	[%rd8+24], %rd73;
	ld.global.u32 	%r12, [%rd5];
	mul.wide.s32 	%rd75, %r12, 8;
	add.s64 	%rd76, %rd4, %rd75;
	ld.global.u64 	%rd77, [%rd76];
	ld.global.u64 	%rd78, [%rd3];
	ld.global.u64 	%rd79, [%rd3+8];
	st.global.u64 	[%rd3], %rd79;
	shl.b64 	%rd80, %rd78, 23;
	xor.b64  	%rd81, %rd80, %rd78;
	shr.u64 	%rd82, %rd81, 17;
	shr.u64 	%rd83, %rd79, 26;
	xor.b64  	%rd84, %rd83, %rd82;
	xor.b64  	%rd85, %rd84, %rd79;
	xor.b64  	%rd86, %rd85, %rd81;
	st.global.u64 	[%rd3+8], %rd86;
	add.s64 	%rd87, %rd86, %rd79;
	ld.global.u32 	%r13, [%rd5];
	mul.wide.s32 	%rd88, %r13, 8;
	add.s64 	%rd89, %rd4, %rd88;
	st.global.u64 	[%rd89], %rd87;
	ld.global.u32 	%r14, [%rd5];
	add.s32 	%r15, %r14, 1;
	cvt.s64.s32 	%rd90, %r15;
	shr.u64 	%rd91, %rd90, 3;
	mul.hi.u64 	%rd92, %rd91, 2361183241434822607;
	shr.u64 	%rd93, %rd92, 4;
	mul.lo.s64 	%rd94, %rd93, 1000;
	sub.s64 	%rd95, %rd90, %rd94;
	st.global.u32 	[%rd5], %rd95;
	shr.u64 	%rd96, %rd77, 3;
	mul.hi.u64 	%rd97, %rd96, 2361183241434822607;
	shr.u64 	%rd98, %rd97, 4;
	mul.lo.s64 	%rd99, %rd98, 1000;
	sub.s64 	%rd100, %rd77, %rd99;
	ld.global.u64 	%rd101, [%rd8+32];
	add.s64 	%rd102, %rd100, %rd101;
	add.s64 	%rd103, %rd102, 600;
	st.global.u64 	[%rd8+32], %rd103;
	mov.b64 	%rd199, 64;
$L__BB0_4:
	ld.global.u64 	%rd104, [%rd3];
	ld.global.u64 	%rd105, [%rd3+8];
	st.global.u64 	[%rd3], %rd105;
	shl.b64 	%rd106, %rd104, 23;
	xor.b64  	%rd107, %rd106, %rd104;
	shr.u64 	%rd108, %rd107, 17;
	shr.u64 	%rd109, %rd105, 26;
	xor.b64  	%rd110, %rd109, %rd108;
	xor.b64  	%rd111, %rd110, %rd105;
	xor.b64  	%rd112, %rd111, %rd107;
	st.global.u64 	[%rd3+8], %rd112;
	add.s64 	%rd113, %rd112, %rd105;
	ld.global.u32 	%r16, [%rd5];
	mul.wide.s32 	%rd114, %r16, 8;
	add.s64 	%rd115, %rd4, %rd114;
	st.global.u64 	[%rd115], %rd113;
	ld.global.u32 	%r17, [%rd5];
	add.s32 	%r18, %r17, 1;
	cvt.s64.s32 	%rd116, %r18;
	shr.u64 	%rd117, %rd116, 3;
	mul.hi.u64 	%rd118, %rd117, 2361183241434822607;
	shr.u64 	%rd119, %rd118, 4;
	mul.lo.s64 	%rd120, %rd119, 1000;
	sub.s64 	%rd121, %rd116, %rd120;
	st.global.u32 	[%rd5], %rd121;
	ld.global.u64 	%rd122, [%rd3];
	ld.global.u64 	%rd123, [%rd3+8];
	st.global.u64 	[%rd3], %rd123;
	shl.b64 	%rd124, %rd122, 23;
	xor.b64  	%rd125, %rd124, %rd122;
	shr.u64 	%rd126, %rd125, 17;
	shr.u64 	%rd127, %rd123, 26;
	xor.b64  	%rd128, %rd127, %rd126;
	xor.b64  	%rd129, %rd128, %rd123;
	xor.b64  	%rd130, %rd129, %rd125;
	st.global.u64 	[%rd3+8], %rd130;
	add.s64 	%rd131, %rd130, %rd123;
	ld.global.u32 	%r19, [%rd5];
	mul.wide.s32 	%rd132, %r19, 8;
	add.s64 	%rd133, %rd4, %rd132;
	st.global.u64 	[%rd133], %rd131;
	ld.global.u32 	%r20, [%rd5];
	add.s32 	%r21, %r20, 1;
	cvt.s64.s32 	%rd134, %r21;
	shr.u64 	%rd135, %rd134, 3;
	mul.hi.u64 	%rd136, %rd135, 2361183241434822607;
	shr.u64 	%rd137, %rd136, 4;
	mul.lo.s64 	%rd138, %rd137, 1000;
	sub.s64 	%rd139, %rd134, %rd138;
	st.global.u32 	[%rd5], %rd139;
	ld.global.u64 	%rd140, [%rd3];
	ld.global.u64 	%rd141, [%rd3+8];
	st.global.u64 	[%rd3], %rd141;
	shl.b64 	%rd142, %rd140, 23;
	xor.b64  	%rd143, %rd142, %rd140;
	shr.u64 	%rd144, %rd143, 17;
	shr.u64 	%rd145, %rd141, 26;
	xor.b64  	%rd146, %rd145, %rd144;
	xor.b64  	%rd147, %rd146, %rd141;
	xor.b64  	%rd148, %rd147, %rd143;
	st.global.u64 	[%rd3+8], %rd148;
	add.s64 	%rd149, %rd148, %rd141;
	ld.global.u32 	%r22, [%rd5];
	mul.wide.s32 	%rd150, %r22, 8;
	add.s64 	%rd151, %rd4, %rd150;
	st.global.u64 	[%rd151], %rd149;
	ld.global.u32 	%r23, [%rd5];
	add.s32 	%r24, %r23, 1;
	cvt.s64.s32 	%rd152, %r24;
	shr.u64 	%rd153, %rd152, 3;
	mul.hi.u64 	%rd154, %rd153, 2361183241434822607;
	shr.u64 	%rd155, %rd154, 4;
	mul.lo.s64 	%rd156, %rd155, 1000;
	sub.s64 	%rd157, %rd152, %rd156;
	st.global.u32 	[%rd5], %rd157;
	shl.b64 	%rd158, %rd157, 3;
	add.s64 	%rd159, %rd4, %rd158;
	ld.global.u64 	%rd10, [%rd159];
	ld.global.u64 	%rd160, [%rd3];
	ld.global.u64 	%rd161, [%rd3+8];
	st.global.u64 	[%rd3], %rd161;
	shl.b64 	%rd162, %rd160, 23;
	xor.b64  	%rd163, %rd162, %rd160;
	shr.u64 	%rd164, %rd163, 17;
	shr.u64 	%rd165, %rd161, 26;
	xor.b64  	%rd166, %rd165, %rd164;
	xor.b64  	%rd167, %rd166, %rd161;
	xor.b64  	%rd168, %rd167, %rd163;
	st.global.u64 	[%rd3+8], %rd168;
	add.s64 	%rd169, %rd168, %rd161;
	ld.global.u32 	%r25, [%rd5];
	mul.wide.s32 	%rd170, %r25, 8;
	add.s64 	%rd171, %rd4, %rd170;
	st.global.u64 	[%rd171], %rd169;
	ld.global.u32 	%r26, [%rd5];
	add.s32 	%r27, %r26, 1;
	cvt.s64.s32 	%rd172, %r27;
	shr.u64 	%rd173, %rd172, 3;
	mul.hi.u64 	%rd174, %rd173, 2361183241434822607;
	shr.u64 	%rd175, %rd174, 4;
	mul.lo.s64 	%rd176, %rd175, 1000;
	sub.s64 	%rd177, %rd172, %rd176;
	st.global.u32 	[%rd5], %rd177;
	add.s64 	%rd199, %rd199, -4;
	setp.ne.s64 	%p6, %rd199, 0;
	@%p6 bra 	$L__BB0_4;
	st.global.u64 	[%rd8+552], %rd10;
	ld.volatile.global.u64 	%rd178, [cellIdCounter];
	add.s64 	%rd179, %rd178, 1;
	st.volatile.global.u64 	[cellIdCounter], %rd179;
$L__BB0_6:
	ld.global.u64 	%rd180, [%rd3];
	ld.global.u64 	%rd181, [%rd3+8];
	st.global.u64 	[%rd3], %rd181;
	shl.b64 	%rd182, %rd180, 23;
	xor.b64  	%rd183, %rd182, %rd180;
	shr.u64 	%rd184, %rd183, 17;
	shr.u64 	%rd185, %rd181, 26;
	xor.b64  	%rd186, %rd185, %rd184;
	xor.b64  	%rd187, %rd186, %rd181;
	xor.b64  	%rd188, %rd187, %rd183;
	st.global.u64 	[%rd3+8], %rd188;
	add.s64 	%rd189, %rd188, %rd181;
	ld.global.u32 	%r28, [%rd5];
	mul.wide.s32 	%rd190, %r28, 8;
	add.s64 	%rd191, %rd4, %rd190;
	st.global.u64 	[%rd191], %rd189;
	ld.global.u32 	%r29, [%rd5];
	add.s32 	%r30, %r29, 1;
	cvt.s64.s32 	%rd192, %r30;
	shr.u64 	%rd193, %rd192, 3;
	mul.hi.u64 	%rd194, %rd193, 2361183241434822607;
	shr.u64 	%rd195, %rd194, 4;
	mul.lo.s64 	%rd196, %rd195, 1000;
	sub.s64 	%rd197, %rd192, %rd196;
	st.global.u32 	[%rd5], %rd197;
	ld.global.f64 	%fd1, [%rd1+128];
	add.f64 	%fd2, %fd1, 0d3FF0000000000000;
	st.global.f64 	[%rd1+128], %fd2;
	setp.ne.s64 	%p7, %rd7, 1000000;
	mov.u64 	%rd198, %rd7;
	bra.uni 	$L__BB0_1;
$L__BB0_7:
	ret;

}
	// .globl	_Z14initializePondP4Cell
.visible .entry _Z14initializePondP4Cell(
	.param .u64 .ptr .align 1 _Z14initializePondP4Cell_param_0
)
{
	.reg .b32 	%r<4>;
	.reg .b64 	%rd<7>;

	ld.param.u64 	%rd1, [_Z14initializePondP4Cell_param_0];
	cvta.to.global.u64 	%rd2, %rd1;
	mov.u32 	%r1, %ctaid.x;
	mov.u32 	%r2, %tid.x;
	mad.lo.s32 	%r3, %r1, 600, %r2;
	mul.wide.u32 	%rd3, %r3, 552;
	add.s64 	%rd4, %rd2, %rd3;
	mov.b64 	%rd5, 0;
	st.global.u64 	[%rd4], %rd5;
	st.global.u64 	[%rd4+8], %rd5;
	st.global.u64 	[%rd4+16], %rd5;
	st.global.u64 	[%rd4+24], %rd5;
	st.global.u64 	[%rd4+32], %rd5;
	mov.b64 	%rd6, -1;
	st.global.u64 	[%rd4+40], %rd6;
	st.global.u64 	[%rd4+48], %rd6;
	st.global.u64 	[%rd4+56], %rd6;
	st.global.u64 	[%rd4+64], %rd6;
	st.global.u64 	[%rd4+72], %rd6;
	st.global.u64 	[%rd4+80], %rd6;
	st.global.u64 	[%rd4+88], %rd6;
	st.global.u64 	[%rd4+96], %rd6;
	st.global.u64 	[%rd4+104], %rd6;
	st.global.u64 	[%rd4+112], %rd6;
	st.global.u64 	[%rd4+120], %rd6;
	st.global.u64 	[%rd4+128], %rd6;
	st.global.u64 	[%rd4+136], %rd6;
	st.global.u64 	[%rd4+144], %rd6;
	st.global.u64 	[%rd4+152], %rd6;
	st.global.u64 	[%rd4+160], %rd6;
	st.global.u64 	[%rd4+168], %rd6;
	st.global.u64 	[%rd4+176], %rd6;
	st.global.u64 	[%rd4+184], %rd6;
	st.global.u64 	[%rd4+192], %rd6;
	st.global.u64 	[%rd4+200], %rd6;
	st.global.u64 	[%rd4+208], %rd6;
	st.global.u64 	[%rd4+216], %rd6;
	st.global.u64 	[%rd4+224], %rd6;
	st.global.u64 	[%rd4+232], %rd6;
	st.global.u64 	[%rd4+240], %rd6;
	st.global.u64 	[%rd4+248], %rd6;
	st.global.u64 	[%rd4+256], %rd6;
	st.global.u64 	[%rd4+264], %rd6;
	st.global.u64 	[%rd4+272], %rd6;
	st.global.u64 	[%rd4+280], %rd6;
	st.global.u64 	[%rd4+288], %rd6;
	st.global.u64 	[%rd4+296], %rd6;
	st.global.u64 	[%rd4+304], %rd6;
	st.global.u64 	[%rd4+312], %rd6;
	st.global.u64 	[%rd4+320], %rd6;
	st.global.u64 	[%rd4+328], %rd6;
	st.global.u64 	[%rd4+336], %rd6;
	st.global.u64 	[%rd4+344], %rd6;
	st.global.u64 	[%rd4+352], %rd6;
	st.global.u64 	[%rd4+360], %rd6;
	st.global.u64 	[%rd4+368], %rd6;
	st.global.u64 	[%rd4+376], %rd6;
	st.global.u64 	[%rd4+384], %rd6;
	st.global.u64 	[%rd4+392], %rd6;
	st.global.u64 	[%rd4+400], %rd6;
	st.global.u64 	[%rd4+408], %rd6;
	st.global.u64 	[%rd4+416], %rd6;
	st.global.u64 	[%rd4+424], %rd6;
	st.global.u64 	[%rd4+432], %rd6;
	st.global.u64 	[%rd4+440], %rd6;
	st.global.u64 	[%rd4+448], %rd6;
	st.global.u64 	[%rd4+456], %rd6;
	st.global.u64 	[%rd4+464], %rd6;
	st.global.u64 	[%rd4+472], %rd6;
	st.global.u64 	[%rd4+480], %rd6;
	st.global.u64 	[%rd4+488], %rd6;
	st.global.u64 	[%rd4+496], %rd6;
	st.global.u64 	[%rd4+504], %rd6;
	st.global.u64 	[%rd4+512], %rd6;
	st.global.u64 	[%rd4+520], %rd6;
	st.global.u64 	[%rd4+528], %rd6;
	st.global.u64 	[%rd4+536], %rd6;
	st.global.u64 	[%rd4+544], %rd6;
	ret;

}


// ===== COMPILED SASS (sm_100) =====

	.target	sm_100

	.elftype	@"ET_EXEC"


//--------------------- .note.nv.tkinfo           --------------------------
	.section	.note.nv.tkinfo,"",@"SHT_NOTE"
	.sectionflags	@"SHF_NOTE_NV_TKINFO"
	.tkinfo
        /*0018*/ 	.word	0x00000002
        /*0030*/ 	.string	""
        /*0030*/ 	.string	"ptxas"
        /*0030*/ 	.string	"Cuda compilation tools, release 13.0, V13.0.88"
        /*0030*/ 	.string	"Build cuda_13.0.r13.0/compiler.36424714_0"
        /*0030*/ 	.string	"-arch sm_100 -m 64 "



//--------------------- .note.nv.cuinfo           --------------------------
	.section	.note.nv.cuinfo,"",@"SHT_NOTE"
	.sectionflags	@"SHF_NOTE_NV_CUINFO"
        /*0018*/ 	.short	0x0002
        /*001a*/ 	.short	0x0064
        /*001c*/ 	.short	0x0082
	.zero		2


//--------------------- .nv.info                  --------------------------
	.section	.nv.info,"",@"SHT_CUDA_INFO"
	.align	4


	//----- nvinfo : EIATTR_REGCOUNT
	.align		4
        /*0000*/ 	.byte	0x04, 0x2f
        /*0002*/ 	.short	(.L_2 - .L_1)
	.align		4
.L_1:
        /*0004*/ 	.word	index@(_Z3runP4CellPmPiS1_P12statCounters)
        /*0008*/ 	.word	0x00000020


	//----- nvinfo : EIATTR_FRAME_SIZE
	.align		4
.L_2:
        /*000c*/ 	.byte	0x04, 0x11
        /*000e*/ 	.short	(.L_4 - .L_3)
	.align		4
.L_3:
        /*0010*/ 	.word	index@(_Z3runP4CellPmPiS1_P12statCounters)
        /*0014*/ 	.word	0x00000000


	//----- nvinfo : EIATTR_REGCOUNT
	.align		4
.L_4:
        /*0018*/ 	.byte	0x04, 0x2f
        /*001a*/ 	.short	(.L_6 - .L_5)
	.align		4
.L_5:
        /*001c*/ 	.word	index@(_Z14initializePondP4Cell)
        /*0020*/ 	.word	0x0000000a


	//----- nvinfo : EIATTR_FRAME_SIZE
	.align		4
.L_6:
        /*0024*/ 	.byte	0x04, 0x11
        /*0026*/ 	.short	(.L_8 - .L_7)
	.align		4
.L_7:
        /*0028*/ 	.word	index@(_Z14initializePondP4Cell)
        /*002c*/ 	.word	0x00000000


	//----- nvinfo : EIATTR_MIN_STACK_SIZE
	.align		4
.L_8:
        /*0030*/ 	.byte	0x04, 0x12
        /*0032*/ 	.short	(.L_10 - .L_9)
	.align		4
.L_9:
        /*0034*/ 	.word	index@(_Z3runP4CellPmPiS1_P12statCounters)
        /*0038*/ 	.word	0x00000000


	//----- nvinfo : EIATTR_MIN_STACK_SIZE
	.align		4
.L_10:
        /*003c*/ 	.byte	0x04, 0x12
        /*003e*/ 	.short	(.L_12 - .L_11)
	.align		4
.L_11:
        /*0040*/ 	.word	index@(_Z14initializePondP4Cell)
        /*0044*/ 	.word	0x00000000
.L_12:


//--------------------- .nv.compat                --------------------------
	.section	.nv.compat,"",@"SHT_CUDA_COMPAT_INFO"
	.align	4
        /*0000*/ 	.byte	0x02, 0x09, 0x00, 0x00, 0x02, 0x02, 0x01, 0x00, 0x02, 0x05, 0x05, 0x00, 0x03, 0x07, 0x01, 0x01
        /*0010*/ 	.byte	0x02, 0x03, 0x00, 0x00, 0x02, 0x06, 0x01, 0x00, 0x04, 0x0b, 0x08, 0x00, 0x01, 0x00, 0x00, 0x00
        /*0020*/ 	.byte	0x00, 0x00, 0x00, 0x00


//--------------------- .nv.info._Z14initializePondP4Cell --------------------------
	.section	.nv.info._Z14initializePondP4Cell,"",@"SHT_CUDA_INFO"
	.sectionflags	@""
	.align	4


	//----- nvinfo : EIATTR_CUDA_API_VERSION
	.align		4
        /*0000*/ 	.byte	0x04, 0x37
        /*0002*/ 	.short	(.L_14 - .L_13)
.L_13:
        /*0004*/ 	.word	0x00000082


	//----- nvinfo : EIATTR_KPARAM_INFO
	.align		4
.L_14:
        /*0008*/ 	.byte	0x04, 0x17
        /*000a*/ 	.short	(.L_16 - .L_15)
.L_15:
        /*000c*/ 	.word	0x00000000
        /*0010*/ 	.short	0x0000
        /*0012*/ 	.short	0x0000
        /*0014*/ 	.byte	0x00, 0xf5, 0x21, 0x00


	//----- nvinfo : EIATTR_SPARSE_MMA_MASK
	.align		4
.L_16:
        /*0018*/ 	.byte	0x03, 0x50
        /*001a*/ 	.short	0x0000


	//----- nvinfo : EIATTR_MAXREG_COUNT
	.align		4
        /*001c*/ 	.byte	0x03, 0x1b
        /*001e*/ 	.short	0x00ff


	//----- nvinfo : EIATTR_MERCURY_ISA_VERSION
	.align		4
        /*0020*/ 	.byte	0x03, 0x5f
        /*0022*/ 	.short	0x0101


	//----- nvinfo : EIATTR_VRC_CTA_INIT_COUNT
	.align		4
        /*0024*/ 	.byte	0x02, 0x4a
	.zero		1
	.zero		1


	//----- nvinfo : EIATTR_EXIT_INSTR_OFFSETS
	.align		4
        /*0028*/ 	.byte	0x04, 0x1c
        /*002a*/ 	.short	(.L_18 - .L_17)


	//   ....[0]....
.L_17:
        /*002c*/ 	.word	0x000004e0


	//----- nvinfo : EIATTR_CBANK_PARAM_SIZE
	.align		4
.L_18:
        /*0030*/ 	.byte	0x03, 0x19
        /*0032*/ 	.short	0x0008


	//----- nvinfo : EIATTR_PARAM_CBANK
	.align		4
        /*0034*/ 	.byte	0x04, 0x0a
        /*0036*/ 	.short	(.L_20 - .L_19)
	.align		4
.L_19:
        /*0038*/ 	.word	index@(.nv.constant0._Z14initializePondP4Cell)
        /*003c*/ 	.short	0x0380
        /*003e*/ 	.short	0x0008


	//----- nvinfo : EIATTR_SW_WAR
	.align		4
.L_20:
        /*0040*/ 	.byte	0x04, 0x36
        /*0042*/ 	.short	(.L_22 - .L_21)
.L_21:
        /*0044*/ 	.word	0x00000008
.L_22:


//--------------------- .nv.info._Z3runP4CellPmPiS1_P12statCounters --------------------------
	.section	.nv.info._Z3runP4CellPmPiS1_P12statCounters,"",@"SHT_CUDA_INFO"
	.sectionflags	@""
	.align	4


	//----- nvinfo : EIATTR_CUDA_API_VERSION
	.align		4
        /*0000*/ 	.byte	0x04, 0x37
        /*0002*/ 	.short	(.L_24 - .L_23)
.L_23:
        /*0004*/ 	.word	0x00000082


	//----- nvinfo : EIATTR_KPARAM_INFO
	.align		4
.L_24:
        /*0008*/ 	.byte	0x04, 0x17
        /*000a*/ 	.short	(.L_26 - .L_25)
.L_25:
        /*000c*/ 	.word	0x00000000
        /*0010*/ 	.short	0x0004
        /*0012*/ 	.short	0x0020
        /*0014*/ 	.byte	0x00, 0xf5, 0x21, 0x00


	//----- nvinfo : EIATTR_KPARAM_INFO
	.align		4
.L_26:
        /*0018*/ 	.byte	0x04, 0x17
        /*001a*/ 	.short	(.L_28 - .L_27)
.L_27:
        /*001c*/ 	.word	0x00000000
        /*0020*/ 	.short	0x0003
        /*0022*/ 	.short	0x0018
        /*0024*/ 	.byte	0x00, 0xf5, 0x21, 0x00


	//----- nvinfo : EIATTR_KPARAM_INFO
	.align		4
.L_28:
        /*0028*/ 	.byte	0x04, 0x17
        /*002a*/ 	.short	(.L_30 - .L_29)
.L_29:
        /*002c*/ 	.word	0x00000000
        /*0030*/ 	.short	0x0002
        /*0032*/ 	.short	0x0010
        /*0034*/ 	.byte	0x00, 0xf5, 0x21, 0x00


	//----- nvinfo : EIATTR_KPARAM_INFO
	.align		4
.L_30:
        /*0038*/ 	.byte	0x04, 0x17
        /*003a*/ 	.short	(.L_32 - .L_31)
.L_31:
        /*003c*/ 	.word	0x00000000
        /*0040*/ 	.short	0x0001
        /*0042*/ 	.short	0x0008
        /*0044*/ 	.byte	0x00, 0xf5, 0x21, 0x00


	//----- nvinfo : EIATTR_KPARAM_INFO
	.align		4
.L_32:
        /*0048*/ 	.byte	0x04, 0x17
        /*004a*/ 	.short	(.L_34 - .L_33)
.L_33:
        /*004c*/ 	.word	0x00000000
        /*0050*/ 	.short	0x0000
        /*0052*/ 	.short	0x0000
        /*0054*/ 	.byte	0x00, 0xf5, 0x21, 0x00


	//----- nvinfo : EIATTR_SPARSE_MMA_MASK
	.align		4
.L_34:
        /*0058*/ 	.byte	0x03, 0x50
        /*005a*/ 	.short	0x0000


	//----- nvinfo : EIATTR_MAXREG_COUNT
	.align		4
        /*005c*/ 	.byte	0x03, 0x1b
        /*005e*/ 	.short	0x00ff


	//----- nvinfo : EIATTR_MERCURY_ISA_VERSION
	.align		4
        /*0060*/ 	.byte	0x03, 0x5f
        /*0062*/ 	.short	0x0101


	//----- nvinfo : EIATTR_VRC_CTA_INIT_COUNT
	.align		4
        /*0064*/ 	.byte	0x02, 0x4a
	.zero		1
	.zero		1


	//----- nvinfo : EIATTR_EXIT_INSTR_OFFSETS
	.align		4
        /*0068*/ 	.byte	0x04, 0x1c
        /*006a*/ 	.short	(.L_36 - .L_35)


	//   ....[0]....
.L_35:
        /*006c*/ 	.word	0x00001960


	//----- nvinfo : EIATTR_CBANK_PARAM_SIZE
	.align		4
.L_36:
        /*0070*/ 	.byte	0x03, 0x19
        /*0072*/ 	.short	0x0028


	//----- nvinfo : EIATTR_PARAM_CBANK
	.align		4
        /*0074*/ 	.byte	0x04, 0x0a
        /*0076*/ 	.short	(.L_38 - .L_37)
	.align		4
.L_37:
        /*0078*/ 	.word	index@(.nv.constant0._Z3runP4CellPmPiS1_P12statCounters)
        /*007c*/ 	.short	0x0380
        /*007e*/ 	.short	0x0028


	//----- nvinfo : EIATTR_SW_WAR
	.align		4
.L_38:
        /*0080*/ 	.byte	0x04, 0x36
        /*0082*/ 	.short	(.L_40 - .L_39)
.L_39:
        /*0084*/ 	.word	0x00000008
.L_40:


//--------------------- .nv.callgraph             --------------------------
	.section	.nv.callgraph,"",@"SHT_CUDA_CALLGRAPH"
	.align	4
	.sectionentsize	8
	.align		4
        /*0000*/ 	.word	0x00000000
	.align		4
        /*0004*/ 	.word	0xffffffff
	.align		4
        /*0008*/ 	.word	0x00000000
	.align		4
        /*000c*/ 	.word	0xfffffffe
	.align		4
        /*0010*/ 	.word	0x00000000
	.align		4
        /*0014*/ 	.word	0xfffffffd
	.align		4
        /*0018*/ 	.word	0x00000000
	.align		4
        /*001c*/ 	.word	0xfffffffc


//--------------------- .nv.constant4             --------------------------
	.section	.nv.constant4,"a",@progbits
	.align	8
	.align		8
.nv.constant4:
        /*0000*/ 	.dword	cellIdCounter


//--------------------- .text._Z14initializePondP4Cell --------------------------
	.section	.text._Z14initializePondP4Cell,"ax",@progbits
	.align	128
        .global         _Z14initializePondP4Cell
        .type           _Z14initializePondP4Cell,@function
        .size           _Z14initializePondP4Cell,(.L_x_6 - _Z14initializePondP4Cell)
        .other          _Z14initializePondP4Cell,@"STO_CUDA_ENTRY STV_DEFAULT"
_Z14initializePondP4Cell:
.text._Z14initializePondP4Cell:
[----:B------:R-:W-:Y:S01]  /*0000*/  LDC R1, c[0x0][0x37c] ;  /* 0x0000df00ff017b82 */ /* 0x000fe20000000800 */
[----:B------:R-:W0:Y:S07]  /*0010*/  S2R R7, SR_CTAID.X ;  /* 0x0000000000077919 */ /* 0x000e2e0000002500 */
[----:B------:R-:W1:Y:S01]  /*0020*/  LDC.64 R2, c[0x0][0x380] ;  /* 0x0000e000ff027b82 */ /* 0x000e620000000a00 */
[----:B------:R-:W2:Y:S01]  /*0030*/  LDCU.64 UR4, c[0x0][0x358] ;  /* 0x00006b00ff0477ac */ /* 0x000ea20008000a00 */
[----:B------:R-:W-:Y:S01]  /*0040*/  MOV R4, 0xffffffff ;  /* 0xffffffff00047802 */ /* 0x000fe20000000f00 */
[----:B------:R-:W0:Y:S01]  /*0050*/  S2R R0, SR_TID.X ;  /* 0x0000000000007919 */ /* 0x000e220000002100 */
[----:B------:R-:W-:Y:S01]  /*0060*/  MOV R5, 0xffffffff ;  /* 0xffffffff00057802 */ /* 0x000fe20000000f00 */
[----:B0-----:R-:W-:-:S04]  /*0070*/  IMAD R7, R7, 0x258, R0 ;  /* 0x0000025807077824 */ /* 0x001fc800078e0200 */
[----:B-1----:R-:W-:-:S05]  /*0080*/  IMAD.WIDE.U32 R2, R7, 0x228, R2 ;  /* 0x0000022807027825 */ /* 0x002fca00078e0002 */
[----:B--2---:R-:W-:Y:S04]  /*0090*/  STG.E.64 desc[UR4][R2.64+0x28], R4 ;  /* 0x0000280402007986 */ /* 0x004fe8000c101b04 */
[----:B------:R-:W-:Y:S04]  /*00a0*/  STG.E.64 desc[UR4][R2.64+0x30], R4 ;  /* 0x0000300402007986 */ /* 0x000fe8000c101b04 */
        /* <DEDUP_REMOVED lines=62> */
[----:B------:R-:W-:Y:S04]  /*0490*/  STG.E.64 desc[UR4][R2.64], RZ ;  /* 0x000000ff02007986 */ /* 0x000fe8000c101b04 */
[----:B------:R-:W-:Y:S04]  /*04a0*/  STG.E.64 desc[UR4][R2.64+0x8], RZ ;  /* 0x000008ff02007986 */ /* 0x000fe8000c101b04 */
[----:B------:R-:W-:Y:S04]  /*04b0*/  STG.E.64 desc[UR4][R2.64+0x10], RZ ;  /* 0x000010ff02007986 */ /* 0x000fe8000c101b04 */
[----:B------:R-:W-:Y:S04]  /*04c0*/  STG.E.64 desc[UR4][R2.64+0x18], RZ ;  /* 0x000018ff02007986 */ /* 0x000fe8000c101b04 */
[----:B------:R-:W-:Y:S01]  /*04d0*/  STG.E.64 desc[UR4][R2.64+0x20], RZ ;  /* 0x000020ff02007986 */ /* 0x000fe2000c101b04 */
[----:B------:R-:W-:Y:S05]  /*04e0*/  EXIT ;  /* 0x000000000000794d */ /* 0x000fea0003800000 */
.L_x_0:
[----:B------:R-:W-:-:S00]  /*04f0*/  BRA `(.L_x_0) ;  /* 0xfffffffc00fc7947 */ /* 0x000fc0000383ffff */
[----:B------:R-:W-:-:S00]  /*0500*/  NOP ;  /* 0x0000000000007918 */ /* 0x000fc00000000000 */
[----:B------:R-:W-:-:S00]  /*0510*/  NOP ;  /* 0x0000000000007918 */ /* 0x000fc00000000000 */
[----:B------:R-:W-:-:S00]  /*0520*/  NOP ;  /* 0x0000000000007918 */ /* 0x000fc00000000000 */
[----:B------:R-:W-:-:S00]  /*0530*/  NOP ;  /* 0x0000000000007918 */ /* 0x000fc00000000000 */
[----:B------:R-:W-:-:S00]  /*0540*/  NOP ;  /* 0x0000000000007918 */ /* 0x000fc00000000000 */
[----:B------:R-:W-:-:S00]  /*0550*/  NOP ;  /* 0x0000000000007918 */ /* 0x000fc00000000000 */
[----:B------:R-:W-:-:S00]  /*0560*/  NOP ;  /* 0x0000000000007918 */ /* 0x000fc00000000000 */
[----:B------:R-:W-:-:S00]  /*0570*/  NOP ;  /* 0x0000000000007918 */ /* 0x000fc00000000000 */
.L_x_6:


//--------------------- .text._Z3runP4CellPmPiS1_P12statCounters --------------------------
	.section	.text._Z3runP4CellPmPiS1_P12statCounters,"ax",@progbits
	.align	128
.text._Z3runP4CellPmPiS1_P12statCounters:
        .type           _Z3runP4CellPmPiS1_P12statCounters,@function
        .size           _Z3runP4CellPmPiS1_P12statCounters,(.L_x_5 - _Z3runP4CellPmPiS1_P12statCounters)
        .other          _Z3runP4CellPmPiS1_P12statCounters,@"STO_CUDA_ENTRY STV_DEFAULT"
_Z3runP4CellPmPiS1_P12statCounters:
[----:B------:R-:W-:Y:S01]  /*0000*/  LDC R1, c[0x0][0x37c] ;  /* 0x0000df00ff017b82 */ /* 0x000fe20000000800 */
[----:B------:R-:W0:Y:S01]  /*0010*/  LDCU.64 UR10, c[0x0][0x358] ;  /* 0x00006b00ff0a77ac */ /* 0x000e220008000a00 */
[----:B------:R-:W-:Y:S01]  /*0020*/  UMOV UR4, URZ ;  /* 0x000000ff00047c82 */ /* 0x000fe20008000000 */
[----:B------:R-:W-:-:S05]  /*0030*/  UMOV UR5, URZ ;  /* 0x000000ff00057c82 */ /* 0x000fca0008000000 */
.L_x_3:
[----:B------:R-:W-:Y:S01]  /*0040*/  UIMAD UR8, UR5, -0x3d70a3d7, URZ ;  /* 0xc28f5c29050878a4 */ /* 0x000fe2000f8e02ff */
[----:B------:R-:W-:Y:S01]  /*0050*/  UMOV UR6, 0xc28f5c29 ;  /* 0xc28f5c2900067882 */ /* 0x000fe20000000000 */
[----:B------:R-:W-:Y:S02]  /*0060*/  UMOV UR7, 0x8f5c28f5 ;  /* 0x8f5c28f500077882 */ /* 0x000fe40000000000 */
[----:B------:R-:W-:Y:S02]  /*0070*/  UIMAD UR8, UR4, -0x70a3d70b, UR8 ;  /* 0x8f5c28f5040878a4 */ /* 0x000fe4000f8e0208 */
[----:B------:R-:W-:-:S04]  /*0080*/  UIMAD.WIDE.U32 UR6, UR4, -0x3d70a3d7, UR6 ;  /* 0xc28f5c29040678a5 */ /* 0x000fc8000f8e0006 */
[----:B------:R-:W-:Y:S02]  /*0090*/  UIADD3 UR7, UPT, UPT, UR7, UR8, URZ ;  /* 0x0000000807077290 */ /* 0x000fe4000fffe0ff */
[----:B------:R-:W-:Y:S02]  /*00a0*/  UIADD3 UR8, UP1, UPT, UR4, 0x1, URZ ;  /* 0x0000000104087890 */ /* 0x000fe4000ff3e0ff */
[----:B------:R-:W-:Y:S02]  /*00b0*/  USHF.R.W.U32 UR9, UR6, 0x2, UR7 ;  /* 0x0000000206097899 */ /* 0x000fe40008001e07 */
[----:B------:R-:W-:Y:S02]  /*00c0*/  USHF.R.W.U32 UR6, UR7, 0x2, UR6 ;  /* 0x0000000207067899 */ /* 0x000fe40008001e06 */
[----:B------:R-:W-:Y:S02]  /*00d0*/  UISETP.GT.U32.AND UP0, UPT, UR9, -0xa3d70a4, UPT ;  /* 0xf5c28f5c0900788c */ /* 0x000fe4000bf04070 */
[----:B------:R-:W-:-:S02]  /*00e0*/  UIADD3.X UR5, UPT, UPT, URZ, UR5, URZ, UP1, !UPT ;  /* 0x00000005ff057290 */ /* 0x000fc40008ffe4ff */
[----:B------:R-:W-:-:S09]  /*00f0*/  UISETP.GT.U32.AND.EX UP0, UPT, UR6, 0x28f5c28, UPT, UP0 ;  /* 0x028f5c280600788c */ /* 0x000fd2000bf04100 */
[----:B--2---:R-:W-:Y:S05]  /*0100*/  BRA.U UP0, `(.L_x_1) ;  /* 0x0000001500587547 */ /* 0x004fea000b800000 */
[----:B------:R-:W0:Y:S08]  /*0110*/  LDC.64 R2, c[0x0][0x398] ;  /* 0x0000e600ff027b82 */ /* 0x000e300000000a00 */
[----:B------:R-:W1:Y:S08]  /*0120*/  LDC.64 R4, c[0x0][0x390] ;  /* 0x0000e400ff047b82 */ /* 0x000e700000000a00 */
[----:B------:R-:W2:Y:S01]  /*0130*/  LDC.64 R6, c[0x0][0x388] ;  /* 0x0000e200ff067b82 */ /* 0x000ea20000000a00 */
[----:B0-----:R-:W3:Y:S04]  /*0140*/  LDG.E.64 R10, desc[UR10][R2.64] ;  /* 0x0000000a020a7981 */ /* 0x001ee8000c1e1b00 */
[----:B------:R-:W4:Y:S04]  /*0150*/  LDG.E.64 R8, desc[UR10][R2.64+0x8] ;  /* 0x0000080a02087981 */ /* 0x000f28000c1e1b00 */
[----:B-1----:R-:W2:Y:S01]  /*0160*/  LDG.E R13, desc[UR10][R4.64] ;  /* 0x0000000a040d7981 */ /* 0x002ea2000c1e1900 */
[C---:B---3--:R-:W-:Y:S01]  /*0170*/  IMAD.SHL.U32 R17, R10.reuse, 0x800000, RZ ;  /* 0x008000000a117824 */ /* 0x048fe200078e00ff */
[----:B------:R-:W-:-:S04]  /*0180*/  SHF.L.U64.HI R15, R10, 0x17, R11 ;  /* 0x000000170a0f7819 */ /* 0x000fc8000001020b */
[----:B------:R-:W-:Y:S02]  /*0190*/  LOP3.LUT R17, R17, R10, RZ, 0x3c, !PT ;  /* 0x0000000a11117212 */ /* 0x000fe400078e3cff */
[----:B------:R-:W-:Y:S01]  /*01a0*/  LOP3.LUT R10, R15, R11, RZ, 0x3c, !PT ;  /* 0x0000000b0f0a7212 */ /* 0x000fe200078e3cff */
[----:B--2---:R-:W-:Y:S01]  /*01b0*/  IMAD.WIDE R12, R13, 0x8, R6 ;  /* 0x000000080d0c7825 */ /* 0x004fe200078e0206 */
[--C-:B----4-:R-:W-:Y:S02]  /*01c0*/  SHF.R.U64 R11, R8, 0x1a, R9.reuse ;  /* 0x0000001a080b7819 */ /* 0x110fe40000001209 */
[----:B------:R-:W-:Y:S02]  /*01d0*/  SHF.R.U32.HI R15, RZ, 0x1a, R9 ;  /* 0x0000001aff0f7819 */ /* 0x000fe40000011609 */
[--C-:B------:R-:W-:Y:S01]  /*01e0*/  SHF.R.U64 R14, R17, 0x11, R10.reuse ;  /* 0x00000011110e7819 */ /* 0x100fe2000000120a */
[----:B------:R-:W2:Y:S01]  /*01f0*/  LDG.E.64 R12, desc[UR10][R12.64] ;  /* 0x0000000a0c0c7981 */ /* 0x000ea2000c1e1b00 */
[----:B------:R-:W-:-:S02]  /*0200*/  SHF.R.U32.HI R0, RZ, 0x11, R10 ;  /* 0x00000011ff007819 */ /* 0x000fc4000001160a */
[----:B------:R-:W-:Y:S02]  /*0210*/  LOP3.LUT R14, R8, R11, R14, 0x96, !PT ;  /* 0x0000000b080e7212 */ /* 0x000fe400078e960e */
[----:B------:R-:W-:Y:S02]  /*0220*/  LOP3.LUT R0, R9, R15, R0, 0x96, !PT ;  /* 0x0000000f09007212 */ /* 0x000fe400078e9600 */
[----:B------:R-:W-:Y:S02]  /*0230*/  LOP3.LUT R14, R14, R17, RZ, 0x3c, !PT ;  /* 0x000000110e0e7212 */ /* 0x000fe400078e3cff */
[----:B------:R-:W-:Y:S01]  /*0240*/  LOP3.LUT R15, R0, R10, RZ, 0x3c, !PT ;  /* 0x0000000a000f7212 */ /* 0x000fe200078e3cff */
[----:B------:R0:W-:Y:S04]  /*0250*/  STG.E.64 desc[UR10][R2.64], R8 ;  /* 0x0000000802007986 */ /* 0x0001e8000c101b0a */
[----:B------:R1:W-:Y:S04]  /*0260*/  STG.E.64 desc[UR10][R2.64+0x8], R14 ;  /* 0x0000080e02007986 */ /* 0x0003e8000c101b0a */
[----:B------:R-:W3:Y:S01]  /*0270*/  LDG.E R11, desc[UR10][R4.64] ;  /* 0x0000000a040b7981 */ /* 0x000ee2000c1e1900 */
[----:B------:R-:W-:-:S05]  /*0280*/  IADD3 R16, P0, PT, R8, R14, RZ ;  /* 0x0000000e08107210 */ /* 0x000fca0007f1e0ff */
[----:B------:R-:W-:Y:S02]  /*0290*/  IMAD.X R17, R9, 0x1, R15, P0 ;  /* 0x0000000109117824 */ /* 0x000fe400000e060f */
[----:B---3--:R-:W-:-:S05]  /*02a0*/  IMAD.WIDE R10, R11, 0x8, R6 ;  /* 0x000000080b0a7825 */ /* 0x008fca00078e0206 */
[----:B------:R3:W-:Y:S04]  /*02b0*/  STG.E.64 desc[UR10][R10.64], R16 ;  /* 0x000000100a007986 */ /* 0x0007e8000c101b0a */
[----:B------:R-:W4:Y:S02]  /*02c0*/  LDG.E R20, desc[UR10][R4.64] ;  /* 0x0000000a04147981 */ /* 0x000f24000c1e1900 */
[----:B----4-:R-:W-:-:S05]  /*02d0*/  VIADD R20, R20, 0x1 ;  /* 0x0000000114147836 */ /* 0x010fca0000000000 */
[----:B------:R-:W-:-:S04]  /*02e0*/  SHF.R.S32.HI R21, RZ, 0x1f, R20 ;  /* 0x0000001fff157819 */ /* 0x000fc80000011414 */
[--C-:B------:R-:W-:Y:S02]  /*02f0*/  SHF.R.U32.HI R23, RZ, 0x3, R21.reuse ;  /* 0x00000003ff177819 */ /* 0x100fe40000011615 */
[----:B------:R-:W-:-:S03]  /*0300*/  SHF.R.U64 R19, R20, 0x3, R21 ;  /* 0x0000000314137819 */ /* 0x000fc60000001215 */
[----:B0-----:R-:W-:-:S04]  /*0310*/  IMAD.WIDE.U32 R8, R23, -0x1cac0831, RZ ;  /* 0xe353f7cf17087825 */ /* 0x001fc800078e00ff */
[----:B-1----:R-:W-:-:S04]  /*0320*/  IMAD.WIDE.U32 R14, P0, R19, 0x20c49ba5, R8 ;  /* 0x20c49ba5130e7825 */ /* 0x002fc80007800008 */
[----:B------:R-:W-:-:S04]  /*0330*/  IMAD.WIDE.U32 R8, R19, -0x1cac0831, RZ ;  /* 0xe353f7cf13087825 */ /* 0x000fc800078e00ff */
[----:B------:R-:W-:Y:S01]  /*0340*/  IMAD.X R19, RZ, RZ, RZ, P0 ;  /* 0x000000ffff137224 */ /* 0x000fe200000e06ff */
[----:B------:R-:W-:Y:S01]  /*0350*/  IADD3 RZ, P0, PT, R9, R14, RZ ;  /* 0x0000000e09ff7210 */ /* 0x000fe20007f1e0ff */
[----:B------:R-:W-:Y:S01]  /*0360*/  IMAD.MOV.U32 R18, RZ, RZ, R15 ;  /* 0x000000ffff127224 */ /* 0x000fe200078e000f */
[----:B------:R-:W0:Y:S03]  /*0370*/  LDC.64 R8, c[0x0][0x388] ;  /* 0x0000e200ff087b82 */ /* 0x000e260000000a00 */
[----:B------:R-:W-:-:S05]  /*0380*/  IMAD.WIDE.U32.X R18, R23, 0x20c49ba5, R18, P0 ;  /* 0x20c49ba517127825 */ /* 0x000fca00000e0412 */
[----:B------:R-:W-:-:S05]  /*0390*/  SHF.R.U64 R23, R18, 0x4, R19 ;  /* 0x0000000412177819 */ /* 0x000fca0000001213 */
[----:B------:R-:W-:-:S05]  /*03a0*/  IMAD.WIDE.U32 R14, R23, -0x3e8, R20 ;  /* 0xfffffc18170e7825 */ /* 0x000fca00078e0014 */
[----:B------:R1:W-:Y:S04]  /*03b0*/  STG.E desc[UR10][R4.64], R14 ;  /* 0x0000000e04007986 */ /* 0x0003e8000c10190a */
[----:B---3--:R-:W3:Y:S04]  /*03c0*/  LDG.E.64 R16, desc[UR10][R2.64] ;  /* 0x0000000a02107981 */ /* 0x008ee8000c1e1b00 */
[----:B------:R-:W4:Y:S01]  /*03d0*/  LDG.E.64 R10, desc[UR10][R2.64+0x8] ;  /* 0x0000080a020a7981 */ /* 0x000f22000c1e1b00 */
[----:B------:R-:W-:-:S05]  /*03e0*/  SHF.R.U32.HI R18, RZ, 0x4, R19 ;  /* 0x00000004ff127819 */ /* 0x000fca0000011613 */
[----:B------:R-:W-:Y:S02]  /*03f0*/  IMAD R18, R18, -0x3e8, RZ ;  /* 0xfffffc1812127824 */ /* 0x000fe400078e02ff */
[C---:B---3--:R-:W-:Y:S01]  /*0400*/  IMAD.SHL.U32 R19, R16.reuse, 0x800000, RZ ;  /* 0x0080000010137824 */ /* 0x048fe200078e00ff */
[----:B------:R-:W-:-:S04]  /*0410*/  SHF.L.U64.HI R21, R16, 0x17, R17 ;  /* 0x0000001710157819 */ /* 0x000fc80000010211 */
[----:B------:R-:W-:Y:S02]  /*0420*/  LOP3.LUT R0, R19, R16, RZ, 0x3c, !PT ;  /* 0x0000001013007212 */ /* 0x000fe400078e3cff */
[----:B------:R-:W-:Y:S02]  /*0430*/  LOP3.LUT R20, R21, R17, RZ, 0x3c, !PT ;  /* 0x0000001115147212 */ /* 0x000fe400078e3cff */
[----:B------:R-:W-:Y:S02]  /*0440*/  IADD3 R21, PT, PT, R15, -R23, R18 ;  /* 0x800000170f157210 */ /* 0x000fe40007ffe012 */
[--C-:B----4-:R-:W-:Y:S02]  /*0450*/  SHF.R.U64 R19, R10, 0x1a, R11.reuse ;  /* 0x0000001a0a137819 */ /* 0x110fe4000000120b */
[----:B------:R-:W-:Y:S02]  /*0460*/  SHF.R.U64 R17, R0, 0x11, R20 ;  /* 0x0000001100117819 */ /* 0x000fe40000001214 */
[----:B------:R-:W-:-:S02]  /*0470*/  SHF.R.U32.HI R15, RZ, 0x1a, R11 ;  /* 0x0000001aff0f7819 */ /* 0x000fc4000001160b */
[----:B------:R-:W-:Y:S02]  /*0480*/  SHF.R.U32.HI R18, RZ, 0x11, R20 ;  /* 0x00000011ff127819 */ /* 0x000fe40000011614 */
[----:B0-----:R-:W-:Y:S02]  /*0490*/  LEA R16, P0, R14, R8, 0x3 ;  /* 0x000000080e107211 */ /* 0x001fe400078018ff */
[----:B------:R-:W-:Y:S02]  /*04a0*/  LOP3.LUT R19, R10, R19, R17, 0x96, !PT ;  /* 0x000000130a137212 */ /* 0x000fe400078e9611 */
[----:B------:R-:W-:Y:S02]  /*04b0*/  LOP3.LUT R15, R11, R15, R18, 0x96, !PT ;  /* 0x0000000f0b0f7212 */ /* 0x000fe400078e9612 */
[----:B------:R-:W-:Y:S02]  /*04c0*/  LEA.HI.X R17, R14, R9, R21, 0x3, P0 ;  /* 0x000000090e117211 */ /* 0x000fe400000f1c15 */
[----:B------:R-:W-:-:S02]  /*04d0*/  LOP3.LUT R18, R19, R0, RZ, 0x3c, !PT ;  /* 0x0000000013127212 */ /* 0x000fc400078e3cff */
[----:B------:R-:W-:Y:S02]  /*04e0*/  LOP3.LUT R19, R15, R20, RZ, 0x3c, !PT ;  /* 0x000000140f137212 */ /* 0x000fe400078e3cff */
[----:B------:R-:W3:Y:S04]  /*04f0*/  LDG.E.64 R16, desc[UR10][R16.64] ;  /* 0x0000000a10107981 */ /* 0x000ee8000c1e1b00 */
[----:B------:R-:W-:Y:S04]  /*0500*/  STG.E.64 desc[UR10][R2.64], R10 ;  /* 0x0000000a02007986 */ /* 0x000fe8000c101b0a */
[----:B------:R0:W-:Y:S04]  /*0510*/  STG.E.64 desc[UR10][R2.64+0x8], R18 ;  /* 0x0000081202007986 */ /* 0x0001e8000c101b0a */
[----:B------:R-:W1:Y:S01]  /*0520*/  LDG.E R15, desc[UR10][R4.64] ;  /* 0x0000000a040f7981 */ /* 0x000e62000c1e1900 */
[----:B------:R-:W-:-:S05]  /*0530*/  IADD3 R20, P0, PT, R10, R18, RZ ;  /* 0x000000120a147210 */ /* 0x000fca0007f1e0ff */
[----:B------:R-:W-:Y:S02]  /*0540*/  IMAD.X R21, R11, 0x1, R19, P0 ;  /* 0x000000010b157824 */ /* 0x000fe400000e0613 */
[----:B-1----:R-:W-:-:S05]  /*0550*/  IMAD.WIDE R14, R15, 0x8, R6 ;  /* 0x000000080f0e7825 */ /* 0x002fca00078e0206 */
[----:B------:R1:W-:Y:S04]  /*0560*/  STG.E.64 desc[UR10][R14.64], R20 ;  /* 0x000000140e007986 */ /* 0x0003e8000c101b0a */
[----:B------:R-:W4:Y:S02]  /*0570*/  LDG.E R0, desc[UR10][R4.64] ;  /* 0x0000000a04007981 */ /* 0x000f24000c1e1900 */
[----:B----4-:R-:W-:-:S05]  /*0580*/  VIADD R0, R0, 0x1 ;  /* 0x0000000100007836 */ /* 0x010fca0000000000 */
[----:B------:R-:W-:-:S04]  /*0590*/  SHF.R.S32.HI R23, RZ, 0x1f, R0 ;  /* 0x0000001fff177819 */ /* 0x000fc80000011400 */
[--C-:B------:R-:W-:Y:S02]  /*05a0*/  SHF.R.U32.HI R27, RZ, 0x3, R23.reuse ;  /* 0x00000003ff1b7819 */ /* 0x100fe40000011617 */
[----:B0-----:R-:W-:-:S03]  /*05b0*/  SHF.R.U64 R19, R0, 0x3, R23 ;  /* 0x0000000300137819 */ /* 0x001fc60000001217 */
[----:B------:R-:W-:-:S04]  /*05c0*/  IMAD.WIDE.U32 R10, R27, -0x1cac0831, RZ ;  /* 0xe353f7cf1b0a7825 */ /* 0x000fc800078e00ff */
[C---:B------:R-:W-:Y:S02]  /*05d0*/  IMAD.WIDE.U32 R22, P0, R19.reuse, 0x20c49ba5, R10 ;  /* 0x20c49ba513167825 */ /* 0x040fe4000780000a */
[----:B------:R-:W0:Y:S02]  /*05e0*/  LDC.64 R10, c[0x4][RZ] ;  /* 0x01000000ff0a7b82 */ /* 0x000e240000000a00 */
[----:B------:R-:W-:-:S04]  /*05f0*/  IMAD.WIDE.U32 R18, R19, -0x1cac0831, RZ ;  /* 0xe353f7cf13127825 */ /* 0x000fc800078e00ff */
[----:B------:R-:W-:Y:S01]  /*0600*/  IMAD.X R25, RZ, RZ, RZ, P0 ;  /* 0x000000ffff197224 */ /* 0x000fe200000e06ff */
[----:B------:R-:W-:Y:S01]  /*0610*/  IADD3 RZ, P0, PT, R19, R22, RZ ;  /* 0x0000001613ff7210 */ /* 0x000fe20007f1e0ff */
[----:B------:R-:W-:-:S04]  /*0620*/  IMAD.MOV.U32 R24, RZ, RZ, R23 ;  /* 0x000000ffff187224 */ /* 0x000fc800078e0017 */
[----:B-1----:R-:W-:-:S05]  /*0630*/  IMAD.WIDE.U32.X R14, R27, 0x20c49ba5, R24, P0 ;  /* 0x20c49ba51b0e7825 */ /* 0x002fca00000e0418 */
[----:B------:R-:W-:-:S05]  /*0640*/  SHF.R.U64 R15, R14, 0x4, R15 ;  /* 0x000000040e0f7819 */ /* 0x000fca000000120f */
[----:B------:R-:W-:-:S05]  /*0650*/  IMAD R27, R15, -0x3e8, R0 ;  /* 0xfffffc180f1b7824 */ /* 0x000fca00078e0200 */
[----:B------:R1:W-:Y:S04]  /*0660*/  STG.E desc[UR10][R4.64], R27 ;  /* 0x0000001b04007986 */ /* 0x0003e8000c10190a */
[----:B0-----:R-:W4:Y:S01]  /*0670*/  LDG.E.64.STRONG.SYS R14, desc[UR10][R10.64] ;  /* 0x0000000a0a0e7981 */ /* 0x001f22000c1f5b00 */
[----:B---3--:R-:W-:Y:S01]  /*0680*/  IMAD.WIDE.U32 R18, R17, -0x5f92c5f9, RZ ;  /* 0xa06d3a0711127825 */ /* 0x008fe200078e00ff */
[--C-:B--2---:R-:W-:Y:S02]  /*0690*/  SHF.R.U32.HI R0, RZ, 0x5, R13.reuse ;  /* 0x00000005ff007819 */ /* 0x104fe4000001160d */
[----:B------:R-:W-:Y:S01]  /*06a0*/  SHF.R.U64 R25, R12, 0x5, R13 ;  /* 0x000000050c197819 */ /* 0x000fe2000000120d */
[----:B------:R-:W-:-:S04]  /*06b0*/  IMAD.WIDE.U32 R22, R16, -0x5f92c5f9, RZ ;  /* 0xa06d3a0710167825 */ /* 0x000fc800078e00ff */
[----:B------:R-:W-:-:S04]  /*06c0*/  IMAD.WIDE.U32 R20, R0, -0x28f5c28f, RZ ;  /* 0xd70a3d7100147825 */ /* 0x000fc800078e00ff */
[----:B------:R-:W-:-:S04]  /*06d0*/  IMAD.WIDE.U32 R18, P2, R16, 0x6d3a06d3, R18 ;  /* 0x6d3a06d310127825 */ /* 0x000fc80007840012 */
[----:B------:R-:W-:Y:S01]  /*06e0*/  IMAD.WIDE.U32 R20, P0, R25, 0xa3d70a3, R20 ;  /* 0x0a3d70a319147825 */ /* 0x000fe20007800014 */
[----:B------:R-:W-:-:S03]  /*06f0*/  IADD3 RZ, P1, PT, R23, R18, RZ ;  /* 0x0000001217ff7210 */ /* 0x000fc60007f3e0ff */
[----:B------:R-:W-:-:S04]  /*0700*/  IMAD.WIDE.U32 R22, R25, -0x28f5c28f, RZ ;  /* 0xd70a3d7119167825 */ /* 0x000fc800078e00ff */
[----:B------:R-:W-:Y:S02]  /*0710*/  IMAD.X R25, RZ, RZ, RZ, P2 ;  /* 0x000000ffff197224 */ /* 0x000fe400010e06ff */
[----:B------:R-:W-:Y:S01]  /*0720*/  IMAD.MOV.U32 R24, RZ, RZ, R19 ;  /* 0x000000ffff187224 */ /* 0x000fe200078e0013 */
[----:B------:R-:W-:Y:S01]  /*0730*/  IADD3 RZ, P2, PT, R23, R20, RZ ;  /* 0x0000001417ff7210 */ /* 0x000fe20007f5e0ff */
[----:B------:R-:W-:Y:S02]  /*0740*/  IMAD.X R23, RZ, RZ, RZ, P0 ;  /* 0x000000ffff177224 */ /* 0x000fe400000e06ff */
[----:B------:R-:W-:-:S04]  /*0750*/  IMAD.WIDE.U32.X R18, R17, 0x6d3a06d3, R24, P1 ;  /* 0x6d3a06d311127825 */ /* 0x000fc800008e0418 */
[----:B------:R-:W-:-:S04]  /*0760*/  IMAD.MOV.U32 R22, RZ, RZ, R21 ;  /* 0x000000ffff167224 */ /* 0x000fc800078e0015 */
[----:B------:R-:W-:Y:S01]  /*0770*/  IMAD.WIDE.U32.X R20, R0, 0xa3d70a3, R22, P2 ;  /* 0x0a3d70a300147825 */ /* 0x000fe200010e0416 */
[--C-:B------:R-:W-:Y:S02]  /*0780*/  SHF.R.U64 R23, R18, 0x8, R19.reuse ;  /* 0x0000000812177819 */ /* 0x100fe40000001213 */
[----:B------:R-:W-:Y:S02]  /*0790*/  SHF.R.U32.HI R0, RZ, 0x8, R19 ;  /* 0x00000008ff007819 */ /* 0x000fe40000011613 */
[----:B------:R-:W0:Y:S01]  /*07a0*/  LDC.64 R18, c[0x0][0x380] ;  /* 0x0000e000ff127b82 */ /* 0x000e220000000a00 */
[----:B------:R-:W-:-:S04]  /*07b0*/  IMAD.WIDE.U32 R12, R20, -0x320, R12 ;  /* 0xfffffce0140c7825 */ /* 0x000fc800078e000c */
[----:B------:R-:W-:Y:S02]  /*07c0*/  IMAD R21, R21, -0x320, RZ ;  /* 0xfffffce015157824 */ /* 0x000fe400078e02ff */
[----:B------:R-:W-:-:S04]  /*07d0*/  IMAD.WIDE.U32 R16, R23, -0x258, R16 ;  /* 0xfffffda817107825 */ /* 0x000fc800078e0010 */
[----:B------:R-:W-:Y:S01]  /*07e0*/  IMAD R0, R0, -0x258, RZ ;  /* 0xfffffda800007824 */ /* 0x000fe200078e02ff */
[----:B------:R-:W-:-:S04]  /*07f0*/  IADD3 R13, PT, PT, R13, -R20, R21 ;  /* 0x800000140d0d7210 */ /* 0x000fc80007ffe015 */
[----:B------:R-:W-:Y:S01]  /*0800*/  IADD3 R23, PT, PT, R17, -R23, R0 ;  /* 0x8000001711177210 */ /* 0x000fe20007ffe000 */
[----:B------:R-:W-:-:S04]  /*0810*/  IMAD.WIDE.U32 R16, R16, 0x320, R12 ;  /* 0x0000032010107825 */ /* 0x000fc800078e000c */
[----:B------:R-:W-:-:S04]  /*0820*/  IMAD R23, R23, 0x320, RZ ;  /* 0x0000032017177824 */ /* 0x000fc800078e02ff */
[----:B------:R-:W-:Y:S02]  /*0830*/  IMAD.IADD R0, R17, 0x1, R23 ;  /* 0x0000000111007824 */ /* 0x000fe400078e0217 */
[----:B0-----:R-:W-:-:S04]  /*0840*/  IMAD.WIDE.U32 R12, R16, 0x228, R18 ;  /* 0x00000228100c7825 */ /* 0x001fc800078e0012 */
[----:B------:R-:W-:-:S04]  /*0850*/  IMAD R17, R0, 0x228, RZ ;  /* 0x0000022800117824 */ /* 0x000fc800078e02ff */
[----:B------:R-:W-:-:S05]  /*0860*/  IMAD.IADD R13, R13, 0x1, R17 ;  /* 0x000000010d0d7824 */ /* 0x000fca00078e0211 */
[----:B------:R-:W-:Y:S04]  /*0870*/  STG.E.64 desc[UR10][R12.64+0x8], RZ ;  /* 0x000008ff0c007986 */ /* 0x000fe8000c101b0a */
[----:B----4-:R0:W-:Y:S04]  /*0880*/  STG.E.64 desc[UR10][R12.64], R14 ;  /* 0x0000000e0c007986 */ /* 0x0101e8000c101b0a */
[----:B------:R-:W2:Y:S04]  /*0890*/  LDG.E.64.STRONG.SYS R18, desc[UR10][R10.64] ;  /* 0x0000000a0a127981 */ /* 0x000ea8000c1f5b00 */
[----:B------:R-:W-:Y:S04]  /*08a0*/  STG.E.64 desc[UR10][R12.64+0x18], RZ ;  /* 0x000018ff0c007986 */ /* 0x000fe8000c101b0a */
[----:B--2---:R2:W-:Y:S04]  /*08b0*/  STG.E.64 desc[UR10][R12.64+0x10], R18 ;  /* 0x000010120c007986 */ /* 0x0045e8000c101b0a */
[----:B------:R-:W3:Y:S04]  /*08c0*/  LDG.E.64 R20, desc[UR10][R2.64] ;  /* 0x0000000a02147981 */ /* 0x000ee8000c1e1b00 */
[----:B------:R-:W0:Y:S04]  /*08d0*/  LDG.E.64 R16, desc[UR10][R2.64+0x8] ;  /* 0x0000080a02107981 */ /* 0x000e28000c1e1b00 */
[----:B------:R-:W4:Y:S01]  /*08e0*/  LDG.E R23, desc[UR10][R4.64] ;  /* 0x0000000a04177981 */ /* 0x000f22000c1e1900 */
[C---:B---3--:R-:W-:Y:S01]  /*08f0*/  IMAD.SHL.U32 R25, R20.reuse, 0x800000, RZ ;  /* 0x0080000014197824 */ /* 0x048fe200078e00ff */
[----:B-1----:R-:W-:-:S04]  /*0900*/  SHF.L.U64.HI R27, R20, 0x17, R21 ;  /* 0x00000017141b7819 */ /* 0x002fc80000010215 */
[----:B------:R-:W-:Y:S02]  /*0910*/  LOP3.LUT R25, R25, R20, RZ, 0x3c, !PT ;  /* 0x0000001419197212 */ /* 0x000fe400078e3cff */
[----:B------:R-:W-:Y:S02]  /*0920*/  LOP3.LUT R22, R27, R21, RZ, 0x3c, !PT ;  /* 0x000000151b167212 */ /* 0x000fe400078e3cff */
[--C-:B0-----:R-:W-:Y:S02]  /*0930*/  SHF.R.U64 R15, R16, 0x1a, R17.reuse ;  /* 0x0000001a100f7819 */ /* 0x101fe40000001211 */
[----:B------:R-:W-:Y:S02]  /*0940*/  SHF.R.U32.HI R21, RZ, 0x1a, R17 ;  /* 0x0000001aff157819 */ /* 0x000fe40000011611 */
[--C-:B------:R-:W-:Y:S02]  /*0950*/  SHF.R.U64 R20, R25, 0x11, R22.reuse ;  /* 0x0000001119147819 */ /* 0x100fe40000001216 */
[----:B------:R-:W-:-:S02]  /*0960*/  SHF.R.U32.HI R0, RZ, 0x11, R22 ;  /* 0x00000011ff007819 */ /* 0x000fc40000011616 */
[----:B------:R-:W-:Y:S02]  /*0970*/  LOP3.LUT R20, R16, R15, R20, 0x96, !PT ;  /* 0x0000000f10147212 */ /* 0x000fe400078e9614 */
[----:B------:R-:W-:Y:S01]  /*0980*/  LOP3.LUT R0, R17, R21, R0, 0x96, !PT ;  /* 0x0000001511007212 */ /* 0x000fe200078e9600 */
[----:B----4-:R-:W-:Y:S01]  /*0990*/  IMAD.WIDE R14, R23, 0x8, R6 ;  /* 0x00000008170e7825 */ /* 0x010fe200078e0206 */
[----:B------:R-:W-:Y:S02]  /*09a0*/  LOP3.LUT R20, R20, R25, RZ, 0x3c, !PT ;  /* 0x0000001914147212 */ /* 0x000fe400078e3cff */
[----:B------:R-:W-:-:S03]  /*09b0*/  LOP3.LUT R21, R0, R22, RZ, 0x3c, !PT ;  /* 0x0000001600157212 */ /* 0x000fc600078e3cff */
[----:B------:R-:W3:Y:S04]  /*09c0*/  LDG.E.64 R14, desc[UR10][R14.64] ;  /* 0x0000000a0e0e7981 */ /* 0x000ee8000c1e1b00 */
[----:B------:R0:W-:Y:S04]  /*09d0*/  STG.E.64 desc[UR10][R2.64], R16 ;  /* 0x0000001002007986 */ /* 0x0001e8000c101b0a */
[----:B------:R1:W-:Y:S04]  /*09e0*/  STG.E.64 desc[UR10][R2.64+0x8], R20 ;  /* 0x0000081402007986 */ /* 0x0003e8000c101b0a */
[----:B--2---:R-:W2:Y:S01]  /*09f0*/  LDG.E R19, desc[UR10][R4.64] ;  /* 0x0000000a04137981 */ /* 0x004ea2000c1e1900 */
[----:B------:R-:W-:-:S05]  /*0a00*/  IADD3 R22, P0, PT, R16, R20, RZ ;  /* 0x0000001410167210 */ /* 0x000fca0007f1e0ff */
[----:B------:R-:W-:Y:S02]  /*0a10*/  IMAD.X R23, R17, 0x1, R21, P0 ;  /* 0x0000000111177824 */ /* 0x000fe400000e0615 */
[----:B--2---:R-:W-:-:S05]  /*0a20*/  IMAD.WIDE R18, R19, 0x8, R6 ;  /* 0x0000000813127825 */ /* 0x004fca00078e0206 */
        /* <DEDUP_REMOVED lines=11> */
[----:B------:R-:W-:-:S04]  /*0ae0*/  IMAD.MOV.U32 R24, RZ, RZ, R21 ;  /* 0x000000ffff187224 */ /* 0x000fc800078e0015 */
[----:B------:R-:W-:-:S05]  /*0af0*/  IMAD.WIDE.U32.X R16, R27, 0x20c49ba5, R24, P0 ;  /* 0x20c49ba51b107825 */ /* 0x000fca00000e0418 */
[----:B------:R-:W-:-:S05]  /*0b00*/  SHF.R.U64 R17, R16, 0x4, R17 ;  /* 0x0000000410117819 */ /* 0x000fca0000001211 */
[----:B------:R-:W-:-:S05]  /*0b10*/  IMAD R27, R17, -0x3e8, R0 ;  /* 0xfffffc18111b7824 */ /* 0x000fca00078e0200 */
[----:B------:R0:W-:Y:S04]  /*0b20*/  STG.E desc[UR10][R4.64], R27 ;  /* 0x0000001b04007986 */ /* 0x0001e8000c10190a */
[----:B------:R-:W4:Y:S01]  /*0b30*/  LDG.E.64 R16, desc[UR10][R12.64+0x20] ;  /* 0x0000200a0c107981 */ /* 0x000f22000c1e1b00 */
[--C-:B---3--:R-:W-:Y:S02]  /*0b40*/  SHF.R.U32.HI R25, RZ, 0x3, R15.reuse ;  /* 0x00000003ff197819 */ /* 0x108fe4000001160f */
[----:B--2---:R-:W-:-:S03]  /*0b50*/  SHF.R.U64 R23, R14, 0x3, R15 ;  /* 0x000000030e177819 */ /* 0x004fc6000000120f */
[----:B------:R-:W-:-:S04]  /*0b60*/  IMAD.WIDE.U32 R18, R25, -0x1cac0831, RZ ;  /* 0xe353f7cf19127825 */ /* 0x000fc800078e00ff */
[----:B------:R-:W-:-:S04]  /*0b70*/  IMAD.WIDE.U32 R20, P0, R23, 0x20c49ba5, R18 ;  /* 0x20c49ba517147825 */ /* 0x000fc80007800012 */
[----:B------:R-:W-:-:S04]  /*0b80*/  IMAD.WIDE.U32 R18, R23, -0x1cac0831, RZ ;  /* 0xe353f7cf17127825 */ /* 0x000fc800078e00ff */
[----:B------:R-:W-:Y:S01]  /*0b90*/  IMAD.X R23, RZ, RZ, RZ, P0 ;  /* 0x000000ffff177224 */ /* 0x000fe200000e06ff */
[----:B------:R-:W-:Y:S01]  /*0ba0*/  IADD3 RZ, P0, PT, R19, R20, RZ ;  /* 0x0000001413ff7210 */ /* 0x000fe20007f1e0ff */
[----:B------:R-:W-:-:S04]  /*0bb0*/  IMAD.MOV.U32 R22, RZ, RZ, R21 ;  /* 0x000000ffff167224 */ /* 0x000fc800078e0015 */
[----:B------:R-:W-:-:S05]  /*0bc0*/  IMAD.WIDE.U32.X R18, R25, 0x20c49ba5, R22, P0 ;  /* 0x20c49ba519127825 */ /* 0x000fca00000e0416 */
[--C-:B------:R-:W-:Y:S02]  /*0bd0*/  SHF.R.U64 R21, R18, 0x4, R19.reuse ;  /* 0x0000000412157819 */ /* 0x100fe40000001213 */
[----:B------:R-:W-:-:S03]  /*0be0*/  SHF.R.U32.HI R18, RZ, 0x4, R19 ;  /* 0x00000004ff127819 */ /* 0x000fc60000011613 */
[----:B------:R-:W-:-:S04]  /*0bf0*/  IMAD.WIDE.U32 R14, R21, -0x3e8, R14 ;  /* 0xfffffc18150e7825 */ /* 0x000fc800078e000e */
[----:B------:R-:W-:-:S05]  /*0c00*/  IMAD R18, R18, -0x3e8, RZ ;  /* 0xfffffc1812127824 */ /* 0x000fca00078e02ff */
[----:B------:R-:W-:Y:S01]  /*0c10*/  IADD3 R15, PT, PT, R15, -R21, R18 ;  /* 0x800000150f0f7210 */ /* 0x000fe20007ffe012 */
[----:B------:R-:W-:Y:S01]  /*0c20*/  UMOV UR6, 0x40 ;  /* 0x0000004000067882 */ /* 0x000fe20000000000 */
[----:B------:R-:W-:Y:S01]  /*0c30*/  UMOV UR4, URZ ;  /* 0x000000ff00047c82 */ /* 0x000fe20008000000 */
[----:B----4-:R-:W-:-:S04]  /*0c40*/  IADD3 R14, P0, P1, R14, 0x258, R16 ;  /* 0x000002580e0e7810 */ /* 0x010fc8000791e010 */
[----:B------:R-:W-:-:S05]  /*0c50*/  IADD3.X R15, PT, PT, R15, RZ, R17, P0, P1 ;  /* 0x000000ff0f0f7210 */ /* 0x000fca00007e2411 */
[----:B------:R0:W-:Y:S04]  /*0c60*/  STG.E.64 desc[UR10][R12.64+0x20], R14 ;  /* 0x0000200e0c007986 */ /* 0x0001e8000c101b0a */
.L_x_2:
[----:B-----5:R-:W2:Y:S04]  /*0c70*/  LDG.E.64 R16, desc[UR10][R2.64] ;  /* 0x0000000a02107981 */ /* 0x020ea8000c1e1b00 */
[----:B0--3--:R-:W3:Y:S01]  /*0c80*/  LDG.E.64 R14, desc[UR10][R2.64+0x8] ;  /* 0x0000080a020e7981 */ /* 0x009ee2000c1e1b00 */
[C---:B--2---:R-:W-:Y:S01]  /*0c90*/  IMAD.SHL.U32 R21, R16.reuse, 0x800000, RZ ;  /* 0x0080000010157824 */ /* 0x044fe200078e00ff */
[----:B------:R-:W-:Y:S02]  /*0ca0*/  SHF.L.U64.HI R19, R16, 0x17, R17 ;  /* 0x0000001710137819 */ /* 0x000fe40000010211 */
[----:B---3--:R0:W-:Y:S02]  /*0cb0*/  STG.E.64 desc[UR10][R2.64], R14 ;  /* 0x0000000e02007986 */ /* 0x0081e4000c101b0a */
[----:B------:R-:W-:-:S02]  /*0cc0*/  LOP3.LUT R21, R21, R16, RZ, 0x3c, !PT ;  /* 0x0000001015157212 */ /* 0x000fc400078e3cff */
[----:B------:R-:W-:Y:S02]  /*0cd0*/  LOP3.LUT R16, R19, R17, RZ, 0x3c, !PT ;  /* 0x0000001113107212 */ /* 0x000fe400078e3cff */
[C-C-:B------:R-:W-:Y:S02]  /*0ce0*/  SHF.R.U64 R17, R14.reuse, 0x1a, R15.reuse ;  /* 0x0000001a0e117819 */ /* 0x140fe4000000120f */
[----:B------:R-:W-:Y:S02]  /*0cf0*/  SHF.R.U32.HI R19, RZ, 0x1a, R15 ;  /* 0x0000001aff137819 */ /* 0x000fe4000001160f */
[--C-:B------:R-:W-:Y:S02]  /*0d00*/  SHF.R.U64 R18, R21, 0x11, R16.reuse ;  /* 0x0000001115127819 */ /* 0x100fe40000001210 */
[----:B------:R-:W-:Y:S02]  /*0d10*/  SHF.R.U32.HI R0, RZ, 0x11, R16 ;  /* 0x00000011ff007819 */ /* 0x000fe40000011610 */
[----:B------:R-:W-:-:S02]  /*0d20*/  LOP3.LUT R18, R14, R17, R18, 0x96, !PT ;  /* 0x000000110e127212 */ /* 0x000fc400078e9612 */
[----:B------:R-:W-:Y:S02]  /*0d30*/  LOP3.LUT R0, R15, R19, R0, 0x96, !PT ;  /* 0x000000130f007212 */ /* 0x000fe400078e9600 */
[----:B------:R-:W-:Y:S02]  /*0d40*/  LOP3.LUT R18, R18, R21, RZ, 0x3c, !PT ;  /* 0x0000001512127212 */ /* 0x000fe400078e3cff */
[----:B------:R-:W-:-:S05]  /*0d50*/  LOP3.LUT R19, R0, R16, RZ, 0x3c, !PT ;  /* 0x0000001000137212 */ /* 0x000fca00078e3cff */
[----:B------:R1:W-:Y:S04]  /*0d60*/  STG.E.64 desc[UR10][R2.64+0x8], R18 ;  /* 0x0000081202007986 */ /* 0x0003e8000c101b0a */
[----:B------:R-:W2:Y:S01]  /*0d70*/  LDG.E R17, desc[UR10][R4.64] ;  /* 0x0000000a04117981 */ /* 0x000ea2000c1e1900 */
[----:B------:R-:W-:-:S05]  /*0d80*/  IADD3 R20, P0, PT, R14, R18, RZ ;  /* 0x000000120e147210 */ /* 0x000fca0007f1e0ff */
[----:B------:R-:W-:Y:S02]  /*0d90*/  IMAD.X R21, R15, 0x1, R19, P0 ;  /* 0x000000010f157824 */ /* 0x000fe400000e0613 */
[----:B--2---:R-:W-:-:S05]  /*0da0*/  IMAD.WIDE R16, R17, 0x8, R6 ;  /* 0x0000000811107825 */ /* 0x004fca00078e0206 */
[----:B------:R2:W-:Y:S04]  /*0db0*/  STG.E.64 desc[UR10][R16.64], R20 ;  /* 0x0000001410007986 */ /* 0x0005e8000c101b0a */
[----:B------:R-:W3:Y:S02]  /*0dc0*/  LDG.E R0, desc[UR10][R4.64] ;  /* 0x0000000a04007981 */ /* 0x000ee4000c1e1900 */
[----:B---3--:R-:W-:-:S05]  /*0dd0*/  VIADD R0, R0, 0x1 ;  /* 0x0000000100007836 */ /* 0x008fca0000000000 */
        /* <DEDUP_REMOVED lines=13> */
[----:B--2---:R-:W2:Y:S04]  /*0eb0*/  LDG.E.64 R16, desc[UR10][R2.64] ;  /* 0x0000000a02107981 */ /* 0x004ea8000c1e1b00 */
[----:B------:R-:W3:Y:S01]  /*0ec0*/  LDG.E.64 R14, desc[UR10][R2.64+0x8] ;  /* 0x0000080a020e7981 */ /* 0x000ee2000c1e1b00 */
[C---:B--2---:R-:W-:Y:S01]  /*0ed0*/  IMAD.SHL.U32 R21, R16.reuse, 0x800000, RZ ;  /* 0x0080000010157824 */ /* 0x044fe200078e00ff */
[----:B------:R-:W-:-:S02]  /*0ee0*/  SHF.L.U64.HI R19, R16, 0x17, R17 ;  /* 0x0000001710137819 */ /* 0x000fc40000010211 */
[----:B---3--:R1:W-:Y:S02]  /*0ef0*/  STG.E.64 desc[UR10][R2.64], R14 ;  /* 0x0000000e02007986 */ /* 0x0083e4000c101b0a */
[----:B------:R-:W-:Y:S02]  /*0f00*/  LOP3.LUT R21, R21, R16, RZ, 0x3c, !PT ;  /* 0x0000001015157212 */ /* 0x000fe400078e3cff */
[----:B------:R-:W-:Y:S02]  /*0f10*/  LOP3.LUT R16, R19, R17, RZ, 0x3c, !PT ;  /* 0x0000001113107212 */ /* 0x000fe400078e3cff */
[--C-:B------:R-:W-:Y:S02]  /*0f20*/  SHF.R.U64 R17, R14, 0x1a, R15.reuse ;  /* 0x0000001a0e117819 */ /* 0x100fe4000000120f */
[----:B------:R-:W-:Y:S02]  /*0f30*/  SHF.R.U32.HI R19, RZ, 0x1a, R15 ;  /* 0x0000001aff137819 */ /* 0x000fe4000001160f */
[----:B------:R-:W-:-:S02]  /*0f40*/  SHF.R.U64 R18, R21, 0x11, R16 ;  /* 0x0000001115127819 */ /* 0x000fc40000001210 */
[----:B------:R-:W-:Y:S02]  /*0f50*/  SHF.R.U32.HI R0, RZ, 0x11, R16 ;  /* 0x00000011ff007819 */ /* 0x000fe40000011610 */
[----:B------:R-:W-:Y:S02]  /*0f60*/  LOP3.LUT R18, R14, R17, R18, 0x96, !PT ;  /* 0x000000110e127212 */ /* 0x000fe400078e9612 */
[----:B------:R-:W-:Y:S02]  /*0f70*/  LOP3.LUT R0, R15, R19, R0, 0x96, !PT ;  /* 0x000000130f007212 */ /* 0x000fe400078e9600 */
[----:B------:R-:W-:Y:S02]  /*0f80*/  LOP3.LUT R18, R18, R21, RZ, 0x3c, !PT ;  /* 0x0000001512127212 */ /* 0x000fe400078e3cff */
[----:B------:R-:W-:-:S05]  /*0f90*/  LOP3.LUT R19, R0, R16, RZ, 0x3c, !PT ;  /* 0x0000001000137212 */ /* 0x000fca00078e3cff */
        /* <DEDUP_REMOVED lines=8> */
[----:B0-----:R-:W-:-:S04]  /*1020*/  SHF.R.S32.HI R23, RZ, 0x1f, R0 ;  /* 0x0000001fff177819 */ /* 0x001fc80000011400 */
[--C-:B------:R-:W-:Y:S02]  /*1030*/  SHF.R.U32.HI R25, RZ, 0x3, R23.reuse ;  /* 0x00000003ff197819 */ /* 0x100fe40000011617 */
[----:B------:R-:W-:-:S03]  /*1040*/  SHF.R.U64 R23, R0, 0x3, R23 ;  /* 0x0000000300177819 */ /* 0x000fc60000001217 */
[----:B-1----:R-:W-:-:S04]  /*1050*/  IMAD.WIDE.U32 R14, R25, -0x1cac0831, RZ ;  /* 0xe353f7cf190e7825 */ /* 0x002fc800078e00ff */
[----:B--2---:R-:W-:-:S04]  /*1060*/  IMAD.WIDE.U32 R18, P0, R23, 0x20c49ba5, R14 ;  /* 0x20c49ba517127825 */ /* 0x004fc8000780000e */
        /* <DEDUP_REMOVED lines=8> */
[----:B---3--:R-:W2:Y:S04]  /*10f0*/  LDG.E.64 R16, desc[UR10][R2.64] ;  /* 0x0000000a02107981 */ /* 0x008ea8000c1e1b00 */
[----:B------:R-:W3:Y:S01]  /*1100*/  LDG.E.64 R14, desc[UR10][R2.64+0x8] ;  /* 0x0000080a020e7981 */ /* 0x000ee2000c1e1b00 */
[C---:B--2---:R-:W-:Y:S01]  /*1110*/  IMAD.SHL.U32 R21, R16.reuse, 0x800000, RZ ;  /* 0x0080000010157824 */ /* 0x044fe200078e00ff */
[----:B------:R-:W-:-:S02]  /*1120*/  SHF.L.U64.HI R19, R16, 0x17, R17 ;  /* 0x0000001710137819 */ /* 0x000fc40000010211 */
[----:B---3--:R1:W-:Y:S02]  /*1130*/  STG.E.64 desc[UR10][R2.64], R14 ;  /* 0x0000000e02007986 */ /* 0x0083e4000c101b0a */
[----:B------:R-:W-:Y:S02]  /*1140*/  LOP3.LUT R21, R21, R16, RZ, 0x3c, !PT ;  /* 0x0000001015157212 */ /* 0x000fe400078e3cff */
[----:B------:R-:W-:Y:S02]  /*1150*/  LOP3.LUT R16, R19, R17, RZ, 0x3c, !PT ;  /* 0x0000001113107212 */ /* 0x000fe400078e3cff */
[--C-:B------:R-:W-:Y:S02]  /*1160*/  SHF.R.U64 R17, R14, 0x1a, R15.reuse ;  /* 0x0000001a0e117819 */ /* 0x100fe4000000120f */
[----:B------:R-:W-:Y:S02]  /*1170*/  SHF.R.U64 R20, R21, 0x11, R16 ;  /* 0x0000001115147819 */ /* 0x000fe40000001210 */
[----:B------:R-:W-:-:S02]  /*1180*/  SHF.R.U32.HI R19, RZ, 0x1a, R15 ;  /* 0x0000001aff137819 */ /* 0x000fc4000001160f */
        /* <DEDUP_REMOVED lines=8> */
[----:B0-----:R-:W-:Y:S02]  /*1210*/  IMAD.X R23, R15, 0x1, R21, P0 ;  /* 0x000000010f177824 */ /* 0x001fe400000e0615 */
[----:B---3--:R-:W-:-:S05]  /*1220*/  IMAD.WIDE R18, R19, 0x8, R6 ;  /* 0x0000000813127825 */ /* 0x008fca00078e0206 */
[----:B------:R0:W-:Y:S04]  /*1230*/  STG.E.64 desc[UR10][R18.64], R22 ;  /* 0x0000001612007986 */ /* 0x0001e8000c101b0a */
[----:B------:R-:W3:Y:S02]  /*1240*/  LDG.E R16, desc[UR10][R4.64] ;  /* 0x0000000a04107981 */ /* 0x000ee4000c1e1900 */
[----:B---3--:R-:W-:-:S05]  /*1250*/  VIADD R16, R16, 0x1 ;  /* 0x0000000110107836 */ /* 0x008fca0000000000 */
[----:B------:R-:W-:-:S04]  /*1260*/  SHF.R.S32.HI R17, RZ, 0x1f, R16 ;  /* 0x0000001fff117819 */ /* 0x000fc80000011410 */
        /* <DEDUP_REMOVED lines=10> */
[----:B------:R-:W-:-:S05]  /*1310*/  IMAD.WIDE.U32 R16, R25, -0x3e8, R16 ;  /* 0xfffffc1819107825 */ /* 0x000fca00078e0010 */
[----:B------:R1:W-:Y:S04]  /*1320*/  STG.E desc[UR10][R4.64], R16 ;  /* 0x0000001004007986 */ /* 0x0003e8000c10190a */
[----:B0-----:R-:W2:Y:S04]  /*1330*/  LDG.E.64 R18, desc[UR10][R2.64] ;  /* 0x0000000a02127981 */ /* 0x001ea8000c1e1b00 */
[----:B------:R-:W3:Y:S01]  /*1340*/  LDG.E.64 R14, desc[UR10][R2.64+0x8] ;  /* 0x0000080a020e7981 */ /* 0x000ee2000c1e1b00 */
[----:B------:R-:W-:-:S05]  /*1350*/  SHF.R.U32.HI R20, RZ, 0x4, R21 ;  /* 0x00000004ff147819 */ /* 0x000fca0000011615 */
[----:B------:R-:W-:-:S05]  /*1360*/  IMAD R20, R20, -0x3e8, RZ ;  /* 0xfffffc1814147824 */ /* 0x000fca00078e02ff */
[----:B------:R-:W-:Y:S01]  /*1370*/  IADD3 R22, PT, PT, R17, -R25, R20 ;  /* 0x8000001911167210 */ /* 0x000fe20007ffe014 */
[C---:B--2---:R-:W-:Y:S01]  /*1380*/  IMAD.SHL.U32 R21, R18.reuse, 0x800000, RZ ;  /* 0x0080000012157824 */ /* 0x044fe200078e00ff */
[----:B------:R-:W-:Y:S02]  /*1390*/  SHF.L.U64.HI R23, R18, 0x17, R19 ;  /* 0x0000001712177819 */ /* 0x000fe40000010213 */
[--C-:B---3--:R-:W-:Y:S02]  /*13a0*/  SHF.R.U32.HI R17, RZ, 0x1a, R15.reuse ;  /* 0x0000001aff117819 */ /* 0x108fe4000001160f */
[----:B------:R-:W-:Y:S02]  /*13b0*/  LOP3.LUT R0, R21, R18, RZ, 0x3c, !PT ;  /* 0x0000001215007212 */ /* 0x000fe400078e3cff */
[----:B------:R-:W-:Y:S02]  /*13c0*/  LOP3.LUT R21, R23, R19, RZ, 0x3c, !PT ;  /* 0x0000001317157212 */ /* 0x000fe400078e3cff */
[----:B------:R-:W-:-:S02]  /*13d0*/  SHF.R.U64 R23, R14, 0x1a, R15 ;  /* 0x0000001a0e177819 */ /* 0x000fc4000000120f */
[--C-:B------:R-:W-:Y:S02]  /*13e0*/  SHF.R.U64 R19, R0, 0x11, R21.reuse ;  /* 0x0000001100137819 */ /* 0x100fe40000001215 */
[----:B------:R-:W-:Y:S02]  /*13f0*/  SHF.R.U32.HI R20, RZ, 0x11, R21 ;  /* 0x00000011ff147819 */ /* 0x000fe40000011615 */
[----:B------:R-:W-:Y:S02]  /*1400*/  LEA R18, P0, R16, R8, 0x3 ;  /* 0x0000000810127211 */ /* 0x000fe400078018ff */
[----:B------:R-:W-:Y:S02]  /*1410*/  LOP3.LUT R23, R14, R23, R19, 0x96, !PT ;  /* 0x000000170e177212 */ /* 0x000fe400078e9613 */
[----:B------:R-:W-:Y:S02]  /*1420*/  LOP3.LUT R20, R15, R17, R20, 0x96, !PT ;  /* 0x000000110f147212 */ /* 0x000fe400078e9614 */
[----:B------:R-:W-:-:S02]  /*1430*/  LEA.HI.X R19, R16, R9, R22, 0x3, P0 ;  /* 0x0000000910137211 */ /* 0x000fc400000f1c16 */
[----:B------:R-:W-:Y:S02]  /*1440*/  LOP3.LUT R22, R23, R0, RZ, 0x3c, !PT ;  /* 0x0000000017167212 */ /* 0x000fe400078e3cff */
[----:B------:R-:W-:Y:S01]  /*1450*/  LOP3.LUT R23, R20, R21, RZ, 0x3c, !PT ;  /* 0x0000001514177212 */ /* 0x000fe200078e3cff */
[----:B-1----:R0:W5:Y:S04]  /*1460*/  LDG.E.64 R16, desc[UR10][R18.64] ;  /* 0x0000000a12107981 */ /* 0x002168000c1e1b00 */
[----:B------:R1:W-:Y:S04]  /*1470*/  STG.E.64 desc[UR10][R2.64], R14 ;  /* 0x0000000e02007986 */ /* 0x0003e8000c101b0a */
[----:B------:R2:W-:Y:S04]  /*1480*/  STG.E.64 desc[UR10][R2.64+0x8], R22 ;  /* 0x0000081602007986 */ /* 0x0005e8000c101b0a */
[----:B------:R-:W3:Y:S01]  /*1490*/  LDG.E R21, desc[UR10][R4.64] ;  /* 0x0000000a04157981 */ /* 0x000ee2000c1e1900 */
[----:B------:R-:W-:-:S05]  /*14a0*/  IADD3 R24, P0, PT, R14, R22, RZ ;  /* 0x000000160e187210 */ /* 0x000fca0007f1e0ff */
[----:B------:R-:W-:Y:S02]  /*14b0*/  IMAD.X R25, R15, 0x1, R23, P0 ;  /* 0x000000010f197824 */ /* 0x000fe400000e0617 */
[----:B---3--:R-:W-:-:S05]  /*14c0*/  IMAD.WIDE R20, R21, 0x8, R6 ;  /* 0x0000000815147825 */ /* 0x008fca00078e0206 */
[----:B------:R3:W-:Y:S04]  /*14d0*/  STG.E.64 desc[UR10][R20.64], R24 ;  /* 0x0000001814007986 */ /* 0x0007e8000c101b0a */
[----:B------:R-:W4:Y:S01]  /*14e0*/  LDG.E R0, desc[UR10][R4.64] ;  /* 0x0000000a04007981 */ /* 0x000f22000c1e1900 */
[----:B------:R-:W-:-:S04]  /*14f0*/  UIADD3 UR6, UP0, UPT, UR6, -0x4, URZ ;  /* 0xfffffffc06067890 */ /* 0x000fc8000ff1e0ff */
[----:B------:R-:W-:Y:S02]  /*1500*/  UIADD3.X UR4, UPT, UPT, UR4, -0x1, URZ, UP0, !UPT ;  /* 0xffffffff04047890 */ /* 0x000fe400087fe4ff */
[----:B------:R-:W-:-:S04]  /*1510*/  UISETP.NE.U32.AND UP0, UPT, UR6, URZ, UPT ;  /* 0x000000ff0600728c */ /* 0x000fc8000bf05070 */
[----:B------:R-:W-:Y:S01]  /*1520*/  UISETP.NE.AND.EX UP0, UPT, UR4, URZ, UPT, UP0 ;  /* 0x000000ff0400728c */ /* 0x000fe2000bf05300 */
[----:B----4-:R-:W-:-:S05]  /*1530*/  VIADD R0, R0, 0x1 ;  /* 0x0000000100007836 */ /* 0x010fca0000000000 */
[----:B------:R-:W-:-:S04]  /*1540*/  SHF.R.S32.HI R27, RZ, 0x1f, R0 ;  /* 0x0000001fff1b7819 */ /* 0x000fc80000011400 */
[--C-:B------:R-:W-:Y:S02]  /*1550*/  SHF.R.U32.HI R29, RZ, 0x3, R27.reuse ;  /* 0x00000003ff1d7819 */ /* 0x100fe4000001161b */
[----:B------:R-:W-:-:S03]  /*1560*/  SHF.R.U64 R27, R0, 0x3, R27 ;  /* 0x00000003001b7819 */ /* 0x000fc6000000121b */
[----:B-1----:R-:W-:-:S04]  /*1570*/  IMAD.WIDE.U32 R14, R29, -0x1cac0831, RZ ;  /* 0xe353f7cf1d0e7825 */ /* 0x002fc800078e00ff */
[----:B0-----:R-:W-:-:S04]  /*1580*/  IMAD.WIDE.U32 R18, P0, R27, 0x20c49ba5, R14 ;  /* 0x20c49ba51b127825 */ /* 0x001fc8000780000e */
[----:B------:R-:W-:-:S04]  /*1590*/  IMAD.WIDE.U32 R14, R27, -0x1cac0831, RZ ;  /* 0xe353f7cf1b0e7825 */ /* 0x000fc800078e00ff */
[----:B--2---:R-:W-:Y:S01]  /*15a0*/  IMAD.X R23, RZ, RZ, RZ, P0 ;  /* 0x000000ffff177224 */ /* 0x004fe200000e06ff */
[----:B------:R-:W-:Y:S01]  /*15b0*/  IADD3 RZ, P0, PT, R15, R18, RZ ;  /* 0x000000120fff7210 */ /* 0x000fe20007f1e0ff */
[----:B------:R-:W-:-:S04]  /*15c0*/  IMAD.MOV.U32 R22, RZ, RZ, R19 ;  /* 0x000000ffff167224 */ /* 0x000fc800078e0013 */
[----:B------:R-:W-:-:S05]  /*15d0*/  IMAD.WIDE.U32.X R14, R29, 0x20c49ba5, R22, P0 ;  /* 0x20c49ba51d0e7825 */ /* 0x000fca00000e0416 */
[----:B------:R-:W-:-:S05]  /*15e0*/  SHF.R.U64 R15, R14, 0x4, R15 ;  /* 0x000000040e0f7819 */ /* 0x000fca000000120f */
[----:B------:R-:W-:-:S05]  /*15f0*/  IMAD R15, R15, -0x3e8, R0 ;  /* 0xfffffc180f0f7824 */ /* 0x000fca00078e0200 */
[----:B------:R3:W-:Y:S01]  /*1600*/  STG.E desc[UR10][R4.64], R15 ;  /* 0x0000000f04007986 */ /* 0x0007e2000c10190a */
[----:B------:R-:W-:Y:S05]  /*1610*/  BRA.U UP0, `(.L_x_2) ;  /* 0xfffffff500947547 */ /* 0x000fea000b83ffff */
[----:B-----5:R1:W-:Y:S04]  /*1620*/  STG.E.64 desc[UR10][R12.64+0x228], R16 ;  /* 0x000228100c007986 */ /* 0x0203e8000c101b0a */
[----:B------:R-:W2:Y:S02]  /*1630*/  LDG.E.64.STRONG.SYS R2, desc[UR10][R10.64] ;  /* 0x0000000a0a027981 */ /* 0x000ea4000c1f5b00 */
[----:B--2---:R-:W-:-:S05]  /*1640*/  IADD3 R2, P0, PT, R2, 0x1, RZ ;  /* 0x0000000102027810 */ /* 0x004fca0007f1e0ff */
[----:B------:R-:W-:-:S05]  /*1650*/  IMAD.X R3, RZ, RZ, R3, P0 ;  /* 0x000000ffff037224 */ /* 0x000fca00000e0603 */
[----:B------:R1:W-:Y:S03]  /*1660*/  STG.E.64.STRONG.SYS desc[UR10][R10.64], R2 ;  /* 0x000000020a007986 */ /* 0x0003e6000c115b0a */
.L_x_1:
[----:B------:R-:W0:Y:S02]  /*1670*/  LDC.64 R6, c[0x0][0x398] ;  /* 0x0000e600ff067b82 */ /* 0x000e240000000a00 */
[----:B0-----:R-:W2:Y:S04]  /*1680*/  LDG.E.64 R8, desc[UR10][R6.64] ;  /* 0x0000000a06087981 */ /* 0x001ea8000c1e1b00 */
[----:B---3--:R-:W3:Y:S02]  /*1690*/  LDG.E.64 R4, desc[UR10][R6.64+0x8] ;  /* 0x0000080a06047981 */ /* 0x008ee4000c1e1b00 */
[----:B-1----:R-:W0:Y:S01]  /*16a0*/  LDC.64 R2, c[0x0][0x390] ;  /* 0x0000e400ff027b82 */ /* 0x002e220000000a00 */
[C---:B--2---:R-:W-:Y:S01]  /*16b0*/  IMAD.SHL.U32 R13, R8.reuse, 0x800000, RZ ;  /* 0x00800000080d7824 */ /* 0x044fe200078e00ff */
[----:B------:R-:W-:Y:S01]  /*16c0*/  SHF.L.U64.HI R11, R8, 0x17, R9 ;  /* 0x00000017080b7819 */ /* 0x000fe20000010209 */
[----:B---3--:R-:W-:Y:S03]  /*16d0*/  STG.E.64 desc[UR10][R6.64], R4 ;  /* 0x0000000406007986 */ /* 0x008fe6000c101b0a */
        /* <DEDUP_REMOVED lines=9> */
[----:B------:R-:W-:Y:S02]  /*1770*/  LOP3.LUT R11, R0, R8, RZ, 0x3c, !PT ;  /* 0x00000008000b7212 */ /* 0x000fe400078e3cff */
[----:B------:R-:W1:Y:S03]  /*1780*/  LDC.64 R8, c[0x0][0x388] ;  /* 0x0000e200ff087b82 */ /* 0x000e660000000a00 */
[----:B------:R2:W-:Y:S04]  /*1790*/  STG.E.64 desc[UR10][R6.64+0x8], R10 ;  /* 0x0000080a06007986 */ /* 0x0005e8000c101b0a */
[----:B0-----:R-:W1:Y:S01]  /*17a0*/  LDG.E R15, desc[UR10][R2.64] ;  /* 0x0000000a020f7981 */ /* 0x001e62000c1e1900 */
[----:B------:R-:W-:-:S05]  /*17b0*/  IADD3 R12, P0, PT, R4, R10, RZ ;  /* 0x0000000a040c7210 */ /* 0x000fca0007f1e0ff */
[----:B------:R-:W-:Y:S02]  /*17c0*/  IMAD.X R13, R5, 0x1, R11, P0 ;  /* 0x00000001050d7824 */ /* 0x000fe400000e060b */
[----:B-1----:R-:W-:-:S05]  /*17d0*/  IMAD.WIDE R8, R15, 0x8, R8 ;  /* 0x000000080f087825 */ /* 0x002fca00078e0208 */
[----:B------:R0:W-:Y:S04]  /*17e0*/  STG.E.64 desc[UR10][R8.64], R12 ;  /* 0x0000000c08007986 */ /* 0x0001e8000c101b0a */
[----:B------:R-:W3:Y:S01]  /*17f0*/  LDG.E R0, desc[UR10][R2.64] ;  /* 0x0000000a02007981 */ /* 0x000ee2000c1e1900 */
[----:B--2---:R-:W1:Y:S01]  /*1800*/  LDC.64 R6, c[0x0][0x3a0] ;  /* 0x0000e800ff067b82 */ /* 0x004e620000000a00 */
[----:B---3--:R-:W-:-:S05]  /*1810*/  VIADD R0, R0, 0x1 ;  /* 0x0000000100007836 */ /* 0x008fca0000000000 */
[----:B------:R-:W-:-:S04]  /*1820*/  SHF.R.S32.HI R15, RZ, 0x1f, R0 ;  /* 0x0000001fff0f7819 */ /* 0x000fc80000011400 */
[--C-:B------:R-:W-:Y:S02]  /*1830*/  SHF.R.U32.HI R17, RZ, 0x3, R15.reuse ;  /* 0x00000003ff117819 */ /* 0x100fe4000001160f */
[----:B------:R-:W-:-:S03]  /*1840*/  SHF.R.U64 R15, R0, 0x3, R15 ;  /* 0x00000003000f7819 */ /* 0x000fc6000000120f */
[----:B------:R-:W-:-:S04]  /*1850*/  IMAD.WIDE.U32 R4, R17, -0x1cac0831, RZ ;  /* 0xe353f7cf11047825 */ /* 0x000fc800078e00ff */
[----:B------:R-:W-:-:S04]  /*1860*/  IMAD.WIDE.U32 R10, P0, R15, 0x20c49ba5, R4 ;  /* 0x20c49ba50f0a7825 */ /* 0x000fc80007800004 */
[----:B------:R-:W-:-:S04]  /*1870*/  IMAD.WIDE.U32 R4, R15, -0x1cac0831, RZ ;  /* 0xe353f7cf0f047825 */ /* 0x000fc800078e00ff */
[----:B------:R-:W-:Y:S01]  /*1880*/  IMAD.X R15, RZ, RZ, RZ, P0 ;  /* 0x000000ffff0f7224 */ /* 0x000fe200000e06ff */
[----:B------:R-:W-:Y:S01]  /*1890*/  IADD3 RZ, P0, PT, R5, R10, RZ ;  /* 0x0000000a05ff7210 */ /* 0x000fe20007f1e0ff */
[----:B------:R-:W-:-:S04]  /*18a0*/  IMAD.MOV.U32 R14, RZ, RZ, R11 ;  /* 0x000000ffff0e7224 */ /* 0x000fc800078e000b */
[----:B------:R-:W-:-:S05]  /*18b0*/  IMAD.WIDE.U32.X R4, R17, 0x20c49ba5, R14, P0 ;  /* 0x20c49ba511047825 */ /* 0x000fca00000e040e */
[----:B------:R-:W-:-:S05]  /*18c0*/  SHF.R.U64 R5, R4, 0x4, R5 ;  /* 0x0000000404057819 */ /* 0x000fca0000001205 */
[----:B0-----:R-:W-:-:S05]  /*18d0*/  IMAD R9, R5, -0x3e8, R0 ;  /* 0xfffffc1805097824 */ /* 0x001fca00078e0200 */
[----:B------:R2:W-:Y:S04]  /*18e0*/  STG.E desc[UR10][R2.64], R9 ;  /* 0x0000000902007986 */ /* 0x0005e8000c10190a */
[----:B-1----:R-:W3:Y:S01]  /*18f0*/  LDG.E.64 R4, desc[UR10][R6.64+0x80] ;  /* 0x0000800a06047981 */ /* 0x002ee2000c1e1b00 */
[----:B------:R-:W-:Y:S02]  /*1900*/  UISETP.NE.U32.AND UP0, UPT, UR8, 0xf4240, UPT ;  /* 0x000f42400800788c */ /* 0x000fe4000bf05070 */
[----:B------:R-:W-:Y:S02]  /*1910*/  UMOV UR4, UR8 ;  /* 0x0000000800047c82 */ /* 0x000fe40008000000 */
[----:B------:R-:W-:Y:S01]  /*1920*/  UISETP.NE.AND.EX UP0, UPT, UR5, URZ, UPT, UP0 ;  /* 0x000000ff0500728c */ /* 0x000fe2000bf05300 */
[----:B---3--:R-:W-:-:S07]  /*1930*/  DADD R4, R4, 1 ;  /* 0x3ff0000004047429 */ /* 0x008fce0000000000 */
[----:B------:R2:W-:Y:S01]  /*1940*/  STG.E.64 desc[UR10][R6.64+0x80], R4 ;  /* 0x0000800406007986 */ /* 0x0005e2000c101b0a */
[----:B------:R-:W-:Y:S05]  /*1950*/  BRA.U UP0, `(.L_x_3) ;  /* 0xffffffe500b87547 */ /* 0x000fea000b83ffff */
[----:B------:R-:W-:Y:S05]  /*1960*/  EXIT ;  /* 0x000000000000794d */ /* 0x000fea0003800000 */
.L_x_4:
        /* <DEDUP_REMOVED lines=9> */
.L_x_5:


//--------------------- .nv.shared.reserved.0     --------------------------
	.section	.nv.shared.reserved.0,"aw",@nobits
	.weak		__nv_reservedSMEM_offset_0_alias
	.size		__nv_reservedSMEM_offset_0_alias, 0, 64
	.other		__nv_reservedSMEM_offset_0_alias,@"STO_CUDA_RESERVED_SHARED STV_DEFAULT"
__nv_reservedSMEM_offset_0_alias:
	.zero		0
	.zero		64


//--------------------- .nv.global                --------------------------
	.section	.nv.global,"aw",@nobits
	.align	8
.nv.global:
	.type		cellIdCounter,@object
	.size		cellIdCounter,(.L_0 - cellIdCounter)
	.other		cellIdCounter,@"STV_DEFAULT STO_CUDA_MANAGED"
cellIdCounter:
	.zero		8
.L_0:


//--------------------- .nv.constant0._Z14initializePondP4Cell --------------------------
	.section	.nv.constant0._Z14initializePondP4Cell,"a",@progbits
	.sectionflags	@""
	.align	4
.nv.constant0._Z14initializePondP4Cell:
	.zero		904


//--------------------- .nv.constant0._Z3runP4CellPmPiS1_P12statCounters --------------------------
	.section	.nv.constant0._Z3runP4CellPmPiS1_P12statCounters,"a",@progbits
	.sectionflags	@""
	.align	4
.nv.constant0._Z3runP4CellPmPiS1_P12statCounters:
	.zero		936


//--------------------- SYMBOLS --------------------------

	.type		.nv.reservedSmem.offset0,@object
	.size		.nv.reservedSmem.offset0,0x4
